//
// Generated by NVIDIA NVVM Compiler
//
// Compiler Build ID: CL-36424714
// Cuda compilation tools, release 13.0, V13.0.88
// Based on NVVM 20.0.0
//

.version 9.0
.target sm_100
.address_size 64

	// .globl	_Z17convolution_basicPfS_S_iii
.const .align 4 .b8 F[100];
// _ZZ10conv_tiledPfS_S_iiE2Ns has been demoted

.visible .entry _Z17convolution_basicPfS_S_iii(
	.param .u64 .ptr .align 1 _Z17convolution_basicPfS_S_iii_param_0,
	.param .u64 .ptr .align 1 _Z17convolution_basicPfS_S_iii_param_1,
	.param .u64 .ptr .align 1 _Z17convolution_basicPfS_S_iii_param_2,
	.param .u32 _Z17convolution_basicPfS_S_iii_param_3,
	.param .u32 _Z17convolution_basicPfS_S_iii_param_4,
	.param .u32 _Z17convolution_basicPfS_S_iii_param_5
)
{
	.reg .pred 	%p<88>;
	.reg .b32 	%r<78>;
	.reg .b32 	%f<90>;
	.reg .b64 	%rd<61>;

	ld.param.u64 	%rd10, [_Z17convolution_basicPfS_S_iii_param_0];
	ld.param.u64 	%rd11, [_Z17convolution_basicPfS_S_iii_param_1];
	ld.param.u32 	%r32, [_Z17convolution_basicPfS_S_iii_param_3];
	ld.param.u32 	%r33, [_Z17convolution_basicPfS_S_iii_param_4];
	cvta.to.global.u64 	%rd1, %rd10;
	cvta.to.global.u64 	%rd2, %rd11;
	mov.u32 	%r35, %ctaid.x;
	mov.u32 	%r36, %ntid.x;
	mov.u32 	%r37, %tid.x;
	mad.lo.s32 	%r1, %r35, %r36, %r37;
	mov.u32 	%r38, %ctaid.y;
	mov.u32 	%r39, %ntid.y;
	mov.u32 	%r40, %tid.y;
	mad.lo.s32 	%r2, %r38, %r39, %r40;
	setp.lt.s32 	%p2, %r32, 0;
	mov.f32 	%f71, 0f00000000;
	@%p2 bra 	$L__BB0_40;
	shl.b32 	%r3, %r32, 1;
	sub.s32 	%r4, %r2, %r32;
	sub.s32 	%r5, %r1, %r32;
	max.s32 	%r6, %r3, 0;
	and.b32  	%r7, %r6, 2147483640;
	mov.f32 	%f71, 0f00000000;
	mov.b32 	%r69, 0;
	cvt.s64.s32 	%rd47, %r5;
$L__BB0_2:
	ld.param.u32 	%r68, [_Z17convolution_basicPfS_S_iii_param_5];
	setp.lt.s32 	%p3, %r3, 7;
	add.s32 	%r43, %r69, %r4;
	setp.gt.s32 	%p4, %r43, -1;
	setp.lt.s32 	%p5, %r43, %r68;
	and.pred  	%p1, %p4, %p5;
	mul.lo.s32 	%r9, %r69, %r32;
	mul.lo.s32 	%r10, %r43, %r33;
	mov.b32 	%r76, 0;
	@%p3 bra 	$L__BB0_21;
	add.s32 	%r45, %r6, 1;
	and.b32  	%r46, %r45, 2147483640;
	neg.s32 	%r74, %r46;
	add.s32 	%r71, %r5, %r10;
	mul.wide.u32 	%rd12, %r9, 4;
	add.s64 	%rd13, %rd2, %rd12;
	add.s64 	%rd60, %rd13, 16;
	mov.b32 	%r73, 3;
	mov.u32 	%r70, %r9;
	mov.u32 	%r72, %r5;
$L__BB0_4:
	.pragma "nounroll";
	setp.gt.s32 	%p6, %r72, -1;
	setp.lt.s32 	%p7, %r72, %r33;
	and.pred  	%p8, %p6, %p7;
	and.pred  	%p9, %p1, %p8;
	not.pred 	%p10, %p9;
	@%p10 bra 	$L__BB0_6;
	mul.wide.u32 	%rd14, %r70, 4;
	add.s64 	%rd15, %rd2, %rd14;
	ld.global.f32 	%f39, [%rd15];
	mul.wide.s32 	%rd16, %r71, 4;
	add.s64 	%rd17, %rd1, %rd16;
	ld.global.f32 	%f40, [%rd17];
	fma.rn.f32 	%f71, %f39, %f40, %f71;
$L__BB0_6:
	add.s32 	%r47, %r72, 1;
	setp.gt.s32 	%p11, %r47, -1;
	setp.lt.s32 	%p12, %r47, %r33;
	and.pred  	%p13, %p11, %p12;
	and.pred  	%p14, %p1, %p13;
	cvt.s64.s32 	%rd18, %r5;
	add.s32 	%r48, %r73, -3;
	cvt.s64.s32 	%rd19, %r48;
	cvt.s64.s32 	%rd20, %r10;
	add.s64 	%rd21, %rd19, %rd18;
	add.s64 	%rd22, %rd21, %rd20;
	shl.b64 	%rd23, %rd22, 2;
	add.s64 	%rd5, %rd1, %rd23;
	not.pred 	%p15, %p14;
	@%p15 bra 	$L__BB0_8;
	ld.global.f32 	%f41, [%rd60+-12];
	ld.global.f32 	%f42, [%rd5+4];
	fma.rn.f32 	%f71, %f41, %f42, %f71;
$L__BB0_8:
	add.s32 	%r49, %r72, 2;
	setp.gt.s32 	%p16, %r49, -1;
	setp.lt.s32 	%p17, %r49, %r33;
	and.pred  	%p18, %p16, %p17;
	and.pred  	%p19, %p1, %p18;
	not.pred 	%p20, %p19;
	@%p20 bra 	$L__BB0_10;
	ld.global.f32 	%f43, [%rd60+-8];
	ld.global.f32 	%f44, [%rd5+8];
	fma.rn.f32 	%f71, %f43, %f44, %f71;
$L__BB0_10:
	add.s32 	%r50, %r72, 3;
	setp.gt.s32 	%p21, %r50, -1;
	setp.lt.s32 	%p22, %r50, %r33;
	and.pred  	%p23, %p21, %p22;
	and.pred  	%p24, %p1, %p23;
	not.pred 	%p25, %p24;
	@%p25 bra 	$L__BB0_12;
	ld.global.f32 	%f45, [%rd60+-4];
	ld.global.f32 	%f46, [%rd5+12];
	fma.rn.f32 	%f71, %f45, %f46, %f71;
$L__BB0_12:
	add.s32 	%r51, %r72, 4;
	setp.gt.s32 	%p26, %r51, -1;
	setp.lt.s32 	%p27, %r51, %r33;
	and.pred  	%p28, %p26, %p27;
	and.pred  	%p29, %p1, %p28;
	not.pred 	%p30, %p29;
	@%p30 bra 	$L__BB0_14;
	ld.global.f32 	%f47, [%rd60];
	ld.global.f32 	%f48, [%rd5+16];
	fma.rn.f32 	%f71, %f47, %f48, %f71;
$L__BB0_14:
	add.s32 	%r52, %r72, 5;
	setp.gt.s32 	%p31, %r52, -1;
	setp.lt.s32 	%p32, %r52, %r33;
	and.pred  	%p33, %p31, %p32;
	and.pred  	%p34, %p1, %p33;
	not.pred 	%p35, %p34;
	@%p35 bra 	$L__BB0_16;
	ld.global.f32 	%f49, [%rd60+4];
	ld.global.f32 	%f50, [%rd5+20];
	fma.rn.f32 	%f71, %f49, %f50, %f71;
$L__BB0_16:
	add.s32 	%r53, %r72, 6;
	setp.gt.s32 	%p36, %r53, -1;
	setp.lt.s32 	%p37, %r53, %r33;
	and.pred  	%p38, %p36, %p37;
	and.pred  	%p39, %p1, %p38;
	not.pred 	%p40, %p39;
	@%p40 bra 	$L__BB0_18;
	ld.global.f32 	%f51, [%rd60+8];
	ld.global.f32 	%f52, [%rd5+24];
	fma.rn.f32 	%f71, %f51, %f52, %f71;
$L__BB0_18:
	add.s32 	%r54, %r72, 7;
	setp.gt.s32 	%p41, %r54, -1;
	setp.lt.s32 	%p42, %r54, %r33;
	and.pred  	%p43, %p41, %p42;
	and.pred  	%p44, %p1, %p43;
	not.pred 	%p45, %p44;
	@%p45 bra 	$L__BB0_20;
	ld.global.f32 	%f53, [%rd60+12];
	ld.global.f32 	%f54, [%rd5+28];
	fma.rn.f32 	%f71, %f53, %f54, %f71;
$L__BB0_20:
	add.s32 	%r74, %r74, 8;
	add.s32 	%r73, %r73, 8;
	add.s32 	%r72, %r72, 8;
	add.s32 	%r71, %r71, 8;
	add.s64 	%rd60, %rd60, 32;
	add.s32 	%r70, %r70, 8;
	setp.ne.s32 	%p46, %r74, 0;
	mov.u32 	%r76, %r7;
	@%p46 bra 	$L__BB0_4;
$L__BB0_21:
	and.b32  	%r55, %r6, 6;
	setp.lt.u32 	%p47, %r55, 3;
	@%p47 bra 	$L__BB0_31;
	add.s32 	%r24, %r76, %r5;
	setp.gt.s32 	%p48, %r24, -1;
	setp.lt.s32 	%p49, %r24, %r33;
	and.pred  	%p50, %p48, %p49;
	and.pred  	%p52, %p1, %p50;
	not.pred 	%p53, %p52;
	@%p53 bra 	$L__BB0_24;
	add.s32 	%r56, %r76, %r9;
	mul.wide.u32 	%rd24, %r56, 4;
	add.s64 	%rd25, %rd2, %rd24;
	ld.global.f32 	%f55, [%rd25];
	add.s32 	%r57, %r24, %r10;
	mul.wide.s32 	%rd26, %r57, 4;
	add.s64 	%rd27, %rd1, %rd26;
	ld.global.f32 	%f56, [%rd27];
	fma.rn.f32 	%f71, %f55, %f56, %f71;
$L__BB0_24:
	add.s32 	%r58, %r24, 1;
	setp.gt.s32 	%p54, %r58, -1;
	setp.lt.s32 	%p55, %r58, %r33;
	and.pred  	%p56, %p54, %p55;
	and.pred  	%p57, %p1, %p56;
	cvt.u64.u32 	%rd28, %r9;
	cvt.u64.u32 	%rd29, %r76;
	add.s64 	%rd30, %rd29, %rd28;
	shl.b64 	%rd31, %rd30, 2;
	add.s64 	%rd7, %rd2, %rd31;
	cvt.s64.s32 	%rd33, %r10;
	add.s64 	%rd34, %rd29, %rd47;
	add.s64 	%rd35, %rd34, %rd33;
	shl.b64 	%rd36, %rd35, 2;
	add.s64 	%rd8, %rd1, %rd36;
	not.pred 	%p58, %p57;
	@%p58 bra 	$L__BB0_26;
	ld.global.f32 	%f57, [%rd7+4];
	ld.global.f32 	%f58, [%rd8+4];
	fma.rn.f32 	%f71, %f57, %f58, %f71;
$L__BB0_26:
	add.s32 	%r59, %r24, 2;
	setp.gt.s32 	%p59, %r59, -1;
	setp.lt.s32 	%p60, %r59, %r33;
	and.pred  	%p61, %p59, %p60;
	and.pred  	%p62, %p1, %p61;
	not.pred 	%p63, %p62;
	@%p63 bra 	$L__BB0_28;
	ld.global.f32 	%f59, [%rd7+8];
	ld.global.f32 	%f60, [%rd8+8];
	fma.rn.f32 	%f71, %f59, %f60, %f71;
$L__BB0_28:
	add.s32 	%r60, %r24, 3;
	setp.gt.s32 	%p64, %r60, -1;
	setp.lt.s32 	%p65, %r60, %r33;
	and.pred  	%p66, %p64, %p65;
	and.pred  	%p67, %p1, %p66;
	not.pred 	%p68, %p67;
	@%p68 bra 	$L__BB0_30;
	ld.global.f32 	%f61, [%rd7+12];
	ld.global.f32 	%f62, [%rd8+12];
	fma.rn.f32 	%f71, %f61, %f62, %f71;
$L__BB0_30:
	add.s32 	%r76, %r76, 4;
$L__BB0_31:
	and.b32  	%r61, %r6, 2;
	setp.eq.s32 	%p69, %r61, 0;
	@%p69 bra 	$L__BB0_37;
	add.s32 	%r27, %r76, %r5;
	setp.gt.s32 	%p70, %r27, -1;
	setp.lt.s32 	%p71, %r27, %r33;
	and.pred  	%p72, %p70, %p71;
	and.pred  	%p74, %p1, %p72;
	not.pred 	%p75, %p74;
	@%p75 bra 	$L__BB0_34;
	add.s32 	%r62, %r76, %r9;
	mul.wide.u32 	%rd37, %r62, 4;
	add.s64 	%rd38, %rd2, %rd37;
	ld.global.f32 	%f63, [%rd38];
	add.s32 	%r63, %r27, %r10;
	mul.wide.s32 	%rd39, %r63, 4;
	add.s64 	%rd40, %rd1, %rd39;
	ld.global.f32 	%f64, [%rd40];
	fma.rn.f32 	%f71, %f63, %f64, %f71;
$L__BB0_34:
	add.s32 	%r64, %r27, 1;
	setp.gt.s32 	%p76, %r64, -1;
	setp.lt.s32 	%p77, %r64, %r33;
	and.pred  	%p78, %p76, %p77;
	and.pred  	%p79, %p1, %p78;
	not.pred 	%p80, %p79;
	@%p80 bra 	$L__BB0_36;
	cvt.u64.u32 	%rd41, %r9;
	cvt.s64.s32 	%rd42, %r76;
	add.s64 	%rd43, %rd42, %rd41;
	shl.b64 	%rd44, %rd43, 2;
	add.s64 	%rd45, %rd2, %rd44;
	ld.global.f32 	%f65, [%rd45+4];
	cvt.s64.s32 	%rd46, %r10;
	add.s64 	%rd48, %rd42, %rd47;
	add.s64 	%rd49, %rd48, %rd46;
	shl.b64 	%rd50, %rd49, 2;
	add.s64 	%rd51, %rd1, %rd50;
	ld.global.f32 	%f66, [%rd51+4];
	fma.rn.f32 	%f71, %f65, %f66, %f71;
$L__BB0_36:
	add.s32 	%r76, %r76, 2;
$L__BB0_37:
	add.s32 	%r30, %r76, %r5;
	setp.gt.s32 	%p81, %r30, -1;
	setp.lt.s32 	%p82, %r30, %r33;
	and.pred  	%p83, %p81, %p82;
	and.pred  	%p85, %p1, %p83;
	not.pred 	%p86, %p85;
	@%p86 bra 	$L__BB0_39;
	add.s32 	%r65, %r76, %r9;
	mul.wide.u32 	%rd52, %r65, 4;
	add.s64 	%rd53, %rd2, %rd52;
	ld.global.f32 	%f67, [%rd53];
	add.s32 	%r66, %r30, %r10;
	mul.wide.s32 	%rd54, %r66, 4;
	add.s64 	%rd55, %rd1, %rd54;
	ld.global.f32 	%f68, [%rd55];
	fma.rn.f32 	%f71, %f67, %f68, %f71;
$L__BB0_39:
	add.s32 	%r31, %r69, 1;
	setp.ne.s32 	%p87, %r69, %r6;
	mov.u32 	%r69, %r31;
	@%p87 bra 	$L__BB0_2;
$L__BB0_40:
	ld.param.u64 	%rd59, [_Z17convolution_basicPfS_S_iii_param_2];
	cvta.to.global.u64 	%rd56, %rd59;
	mad.lo.s32 	%r67, %r33, %r2, %r1;
	mul.wide.s32 	%rd57, %r67, 4;
	add.s64 	%rd58, %rd56, %rd57;
	st.global.f32 	[%rd58], %f71;
	ret;

}
	// .globl	_Z10conv_tiledPfS_S_ii
.visible .entry _Z10conv_tiledPfS_S_ii(
	.param .u64 .ptr .align 1 _Z10conv_tiledPfS_S_ii_param_0,
	.param .u64 .ptr .align 1 _Z10conv_tiledPfS_S_ii_param_1,
	.param .u64 .ptr .align 1 _Z10conv_tiledPfS_S_ii_param_2,
	.param .u32 _Z10conv_tiledPfS_S_ii_param_3,
	.param .u32 _Z10conv_tiledPfS_S_ii_param_4
)
{
	.reg .pred 	%p<11>;
	.reg .b32 	%r<21>;
	.reg .b32 	%f<77>;
	.reg .b64 	%rd<11>;
	// demoted variable
	.shared .align 4 .b8 _ZZ10conv_tiledPfS_S_iiE2Ns[4096];
	ld.param.u64 	%rd1, [_Z10conv_tiledPfS_S_ii_param_0];
	ld.param.u64 	%rd2, [_Z10conv_tiledPfS_S_ii_param_1];
	ld.param.u64 	%rd3, [_Z10conv_tiledPfS_S_ii_param_2];
	ld.param.u32 	%r6, [_Z10conv_tiledPfS_S_ii_param_3];
	ld.param.u32 	%r8, [_Z10conv_tiledPfS_S_ii_param_4];
	mov.u32 	%r9, %ctaid.x;
	mov.u32 	%r10, %tid.x;
	mad.lo.s32 	%r1, %r9, 28, %r10;
	mov.u32 	%r11, %ctaid.y;
	mov.u32 	%r12, %tid.y;
	mad.lo.s32 	%r13, %r11, 28, %r12;
	add.s32 	%r3, %r1, -2;
	add.s32 	%r4, %r13, -2;
	setp.lt.u32 	%p1, %r13, 2;
	setp.ge.s32 	%p2, %r4, %r8;
	or.pred  	%p3, %p1, %p2;
	setp.lt.s32 	%p4, %r3, 0;
	or.pred  	%p5, %p4, %p3;
	setp.ge.s32 	%p6, %r3, %r6;
	shl.b32 	%r14, %r12, 5;
	add.s32 	%r15, %r14, %r10;
	shl.b32 	%r16, %r15, 2;
	mov.u32 	%r17, _ZZ10conv_tiledPfS_S_iiE2Ns;
	add.s32 	%r5, %r17, %r16;
	or.pred  	%p7, %p6, %p5;
	@%p7 bra 	$L__BB1_2;
	cvta.to.global.u64 	%rd4, %rd1;
	mad.lo.s32 	%r19, %r6, %r4, %r3;
	mul.wide.s32 	%rd5, %r19, 4;
	add.s64 	%rd6, %rd4, %rd5;
	ld.global.f32 	%f1, [%rd6];
	st.shared.f32 	[%r5], %f1;
	bra.uni 	$L__BB1_3;
$L__BB1_2:
	mov.b32 	%r18, 0;
	st.shared.u32 	[%r5], %r18;
$L__BB1_3:
	bar.sync 	0;
	setp.ge.s32 	%p8, %r1, %r6;
	setp.ge.s32 	%p9, %r13, %r8;
	or.pred  	%p10, %p8, %p9;
	@%p10 bra 	$L__BB1_5;
	cvta.to.global.u64 	%rd7, %rd2;
	ld.global.f32 	%f2, [%rd7];
	ld.shared.f32 	%f3, [%r5];
	fma.rn.f32 	%f4, %f2, %f3, 0f00000000;
	ld.global.f32 	%f5, [%rd7+4];
	ld.shared.f32 	%f6, [%r5+4];
	fma.rn.f32 	%f7, %f5, %f6, %f4;
	ld.global.f32 	%f8, [%rd7+8];
	ld.shared.f32 	%f9, [%r5+8];
	fma.rn.f32 	%f10, %f8, %f9, %f7;
	ld.global.f32 	%f11, [%rd7+12];
	ld.shared.f32 	%f12, [%r5+12];
	fma.rn.f32 	%f13, %f11, %f12, %f10;
	ld.global.f32 	%f14, [%rd7+16];
	ld.shared.f32 	%f15, [%r5+16];
	fma.rn.f32 	%f16, %f14, %f15, %f13;
	ld.global.f32 	%f17, [%rd7+20];
	ld.shared.f32 	%f18, [%r5+128];
	fma.rn.f32 	%f19, %f17, %f18, %f16;
	ld.global.f32 	%f20, [%rd7+24];
	ld.shared.f32 	%f21, [%r5+132];
	fma.rn.f32 	%f22, %f20, %f21, %f19;
	ld.global.f32 	%f23, [%rd7+28];
	ld.shared.f32 	%f24, [%r5+136];
	fma.rn.f32 	%f25, %f23, %f24, %f22;
	ld.global.f32 	%f26, [%rd7+32];
	ld.shared.f32 	%f27, [%r5+140];
	fma.rn.f32 	%f28, %f26, %f27, %f25;
	ld.global.f32 	%f29, [%rd7+36];
	ld.shared.f32 	%f30, [%r5+144];
	fma.rn.f32 	%f31, %f29, %f30, %f28;
	ld.global.f32 	%f32, [%rd7+40];
	ld.shared.f32 	%f33, [%r5+256];
	fma.rn.f32 	%f34, %f32, %f33, %f31;
	ld.global.f32 	%f35, [%rd7+44];
	ld.shared.f32 	%f36, [%r5+260];
	fma.rn.f32 	%f37, %f35, %f36, %f34;
	ld.global.f32 	%f38, [%rd7+48];
	ld.shared.f32 	%f39, [%r5+264];
	fma.rn.f32 	%f40, %f38, %f39, %f37;
	ld.global.f32 	%f41, [%rd7+52];
	ld.shared.f32 	%f42, [%r5+268];
	fma.rn.f32 	%f43, %f41, %f42, %f40;
	ld.global.f32 	%f44, [%rd7+56];
	ld.shared.f32 	%f45, [%r5+272];
	fma.rn.f32 	%f46, %f44, %f45, %f43;
	ld.global.f32 	%f47, [%rd7+60];
	ld.shared.f32 	%f48, [%r5+384];
	fma.rn.f32 	%f49, %f47, %f48, %f46;
	ld.global.f32 	%f50, [%rd7+64];
	ld.shared.f32 	%f51, [%r5+388];
	fma.rn.f32 	%f52, %f50, %f51, %f49;
	ld.global.f32 	%f53, [%rd7+68];
	ld.shared.f32 	%f54, [%r5+392];
	fma.rn.f32 	%f55, %f53, %f54, %f52;
	ld.global.f32 	%f56, [%rd7+72];
	ld.shared.f32 	%f57, [%r5+396];
	fma.rn.f32 	%f58, %f56, %f57, %f55;
	ld.global.f32 	%f59, [%rd7+76];
	ld.shared.f32 	%f60, [%r5+400];
	fma.rn.f32 	%f61, %f59, %f60, %f58;
	ld.global.f32 	%f62, [%rd7+80];
	ld.shared.f32 	%f63, [%r5+512];
	fma.rn.f32 	%f64, %f62, %f63, %f61;
	ld.global.f32 	%f65, [%rd7+84];
	ld.shared.f32 	%f66, [%r5+516];
	fma.rn.f32 	%f67, %f65, %f66, %f64;
	ld.global.f32 	%f68, [%rd7+88];
	ld.shared.f32 	%f69, [%r5+520];
	fma.rn.f32 	%f70, %f68, %f69, %f67;
	ld.global.f32 	%f71, [%rd7+92];
	ld.shared.f32 	%f72, [%r5+524];
	fma.rn.f32 	%f73, %f71, %f72, %f70;
	ld.global.f32 	%f74, [%rd7+96];
	ld.shared.f32 	%f75, [%r5+528];
	fma.rn.f32 	%f76, %f74, %f75, %f73;
	mad.lo.s32 	%r20, %r6, %r13, %r1;
	cvta.to.global.u64 	%rd8, %rd3;
	mul.wide.s32 	%rd9, %r20, 4;
	add.s64 	%rd10, %rd8, %rd9;
	st.global.f32 	[%rd10], %f76;
$L__BB1_5:
	ret;

}


// ===== COMPILED SASS (sm_100) =====

	.target	sm_100

	.elftype	@"ET_EXEC"


//--------------------- .note.nv.tkinfo           --------------------------
	.section	.note.nv.tkinfo,"",@"SHT_NOTE"
	.sectionflags	@"SHF_NOTE_NV_TKINFO"
	.tkinfo
        /*0018*/ 	.word	0x00000002
        /*0030*/ 	.string	""
        /*0030*/ 	.string	"ptxas"
        /*0030*/ 	.string	"Cuda compilation tools, release 13.0, V13.0.88"
        /*0030*/ 	.string	"Build cuda_13.0.r13.0/compiler.36424714_0"
        /*0030*/ 	.string	"-arch sm_100 -m 64 "



//--------------------- .note.nv.cuinfo           --------------------------
	.section	.note.nv.cuinfo,"",@"SHT_NOTE"
	.sectionflags	@"SHF_NOTE_NV_CUINFO"
        /*0018*/ 	.short	0x0002
        /*001a*/ 	.short	0x0064
        /*001c*/ 	.short	0x0082
	.zero		2


//--------------------- .nv.info                  --------------------------
	.section	.nv.info,"",@"SHT_CUDA_INFO"
	.align	4


	//----- nvinfo : EIATTR_REGCOUNT
	.align		4
        /*0000*/ 	.byte	0x04, 0x2f
        /*0002*/ 	.short	(.L_2 - .L_1)
	.align		4
.L_1:
        /*0004*/ 	.word	index@(_Z17convolution_basicPfS_S_iii)
        /*0008*/ 	.word	0x0000001e


	//----- nvinfo : EIATTR_FRAME_SIZE
	.align		4
.L_2:
        /*000c*/ 	.byte	0x04, 0x11
        /*000e*/ 	.short	(.L_4 - .L_3)
	.align		4
.L_3:
        /*0010*/ 	.word	index@(_Z17convolution_basicPfS_S_iii)
        /*0014*/ 	.word	0x00000000


	//----- nvinfo : EIATTR_REGCOUNT
	.align		4
.L_4:
        /*0018*/ 	.byte	0x04, 0x2f
        /*001a*/ 	.short	(.L_6 - .L_5)
	.align		4
.L_5:
        /*001c*/ 	.word	index@(_Z10conv_tiledPfS_S_ii)
        /*0020*/ 	.word	0x00000020


	//----- nvinfo : EIATTR_FRAME_SIZE
	.align		4
.L_6:
        /*0024*/ 	.byte	0x04, 0x11
        /*0026*/ 	.short	(.L_8 - .L_7)
	.align		4
.L_7:
        /*0028*/ 	.word	index@(_Z10conv_tiledPfS_S_ii)
        /*002c*/ 	.word	0x00000000


	//----- nvinfo : EIATTR_MIN_STACK_SIZE
	.align		4
.L_8:
        /*0030*/ 	.byte	0x04, 0x12
        /*0032*/ 	.short	(.L_10 - .L_9)
	.align		4
.L_9:
        /*0034*/ 	.word	index@(_Z10conv_tiledPfS_S_ii)
        /*0038*/ 	.word	0x00000000


	//----- nvinfo : EIATTR_MIN_STACK_SIZE
	.align		4
.L_10:
        /*003c*/ 	.byte	0x04, 0x12
        /*003e*/ 	.short	(.L_12 - .L_11)
	.align		4
.L_11:
        /*0040*/ 	.word	index@(_Z17convolution_basicPfS_S_iii)
        /*0044*/ 	.word	0x00000000
.L_12:


//--------------------- .nv.compat                --------------------------
	.section	.nv.compat,"",@"SHT_CUDA_COMPAT_INFO"
	.align	4
        /*0000*/ 	.byte	0x02, 0x09, 0x00, 0x00, 0x02, 0x02, 0x01, 0x00, 0x02, 0x05, 0x05, 0x00, 0x03, 0x07, 0x01, 0x01
        /*0010*/ 	.byte	0x02, 0x03, 0x00, 0x00, 0x02, 0x06, 0x01, 0x00, 0x04, 0x0b, 0x08, 0x00, 0x09, 0x00, 0x00, 0x00
        /*0020*/ 	.byte	0x00, 0x00, 0x00, 0x00


//--------------------- .nv.info._Z10conv_tiledPfS_S_ii --------------------------
	.section	.nv.info._Z10conv_tiledPfS_S_ii,"",@"SHT_CUDA_INFO"
	.sectionflags	@""
	.align	4


	//----- nvinfo : EIATTR_CUDA_API_VERSION
	.align		4
        /*0000*/ 	.byte	0x04, 0x37
        /*0002*/ 	.short	(.L_14 - .L_13)
.L_13:
        /*0004*/ 	.word	0x00000082


	//----- nvinfo : EIATTR_KPARAM_INFO
	.align		4
.L_14:
        /*0008*/ 	.byte	0x04, 0x17
        /*000a*/ 	.short	(.L_16 - .L_15)
.L_15:
        /*000c*/ 	.word	0x00000000
        /*0010*/ 	.short	0x0004
        /*0012*/ 	.short	0x001c
        /*0014*/ 	.byte	0x00, 0xf0, 0x11, 0x00


	//----- nvinfo : EIATTR_KPARAM_INFO
	.align		4
.L_16:
        /*0018*/ 	.byte	0x04, 0x17
        /*001a*/ 	.short	(.L_18 - .L_17)
.L_17:
        /*001c*/ 	.word	0x00000000
        /*0020*/ 	.short	0x0003
        /*0022*/ 	.short	0x0018
        /*0024*/ 	.byte	0x00, 0xf0, 0x11, 0x00


	//----- nvinfo : EIATTR_KPARAM_INFO
	.align		4
.L_18:
        /*0028*/ 	.byte	0x04, 0x17
        /*002a*/ 	.short	(.L_20 - .L_19)
.L_19:
        /*002c*/ 	.word	0x00000000
        /*0030*/ 	.short	0x0002
        /*0032*/ 	.short	0x0010
        /*0034*/ 	.byte	0x00, 0xf5, 0x21, 0x00


	//----- nvinfo : EIATTR_KPARAM_INFO
	.align		4
.L_20:
        /*0038*/ 	.byte	0x04, 0x17
        /*003a*/ 	.short	(.L_22 - .L_21)
.L_21:
        /*003c*/ 	.word	0x00000000
        /*0040*/ 	.short	0x0001
        /*0042*/ 	.short	0x0008
        /*0044*/ 	.byte	0x00, 0xf5, 0x21, 0x00


	//----- nvinfo : EIATTR_KPARAM_INFO
	.align		4
.L_22:
        /*0048*/ 	.byte	0x04, 0x17
        /*004a*/ 	.short	(.L_24 - .L_23)
.L_23:
        /*004c*/ 	.word	0x00000000
        /*0050*/ 	.short	0x0000
        /*0052*/ 	.short	0x0000
        /*0054*/ 	.byte	0x00, 0xf5, 0x21, 0x00


	//----- nvinfo : EIATTR_SPARSE_MMA_MASK
	.align		4
.L_24:
        /*0058*/ 	.byte	0x03, 0x50
        /*005a*/ 	.short	0x0000


	//----- nvinfo : EIATTR_MAXREG_COUNT
	.align		4
        /*005c*/ 	.byte	0x03, 0x1b
        /*005e*/ 	.short	0x00ff


	//----- nvinfo : EIATTR_NUM_BARRIERS
	.align		4
        /*0060*/ 	.byte	0x02, 0x4c
        /*0062*/ 	.byte	0x01
	.zero		1


	//----- nvinfo : EIATTR_MERCURY_ISA_VERSION
	.align		4
        /*0064*/ 	.byte	0x03, 0x5f
        /*0066*/ 	.short	0x0101


	//----- nvinfo : EIATTR_VRC_CTA_INIT_COUNT
	.align		4
        /*0068*/ 	.byte	0x02, 0x4a
	.zero		1
	.zero		1


	//----- nvinfo : EIATTR_EXIT_INSTR_OFFSETS
	.align		4
        /*006c*/ 	.byte	0x04, 0x1c
        /*006e*/ 	.short	(.L_26 - .L_25)


	//   ....[0]....
.L_25:
        /*0070*/ 	.word	0x000001d0


	//   ....[1]....
        /*0074*/ 	.word	0x000006e0


	//----- nvinfo : EIATTR_CBANK_PARAM_SIZE
	.align		4
.L_26:
        /*0078*/ 	.byte	0x03, 0x19
        /*007a*/ 	.short	0x0020


	//----- nvinfo : EIATTR_PARAM_CBANK
	.align		4
        /*007c*/ 	.byte	0x04, 0x0a
        /*007e*/ 	.short	(.L_28 - .L_27)
	.align		4
.L_27:
        /*0080*/ 	.word	index@(.nv.constant0._Z10conv_tiledPfS_S_ii)
        /*0084*/ 	.short	0x0380
        /*0086*/ 	.short	0x0020


	//----- nvinfo : EIATTR_SW_WAR
	.align		4
.L_28:
        /*0088*/ 	.byte	0x04, 0x36
        /*008a*/ 	.short	(.L_30 - .L_29)
.L_29:
        /*008c*/ 	.word	0x00000008
.L_30:


//--------------------- .nv.info._Z17convolution_basicPfS_S_iii --------------------------
	.section	.nv.info._Z17convolution_basicPfS_S_iii,"",@"SHT_CUDA_INFO"
	.sectionflags	@""
	.align	4


	//----- nvinfo : EIATTR_CUDA_API_VERSION
	.align		4
        /*0000*/ 	.byte	0x04, 0x37
        /*0002*/ 	.short	(.L_32 - .L_31)
.L_31:
        /*0004*/ 	.word	0x00000082


	//----- nvinfo : EIATTR_KPARAM_INFO
	.align		4
.L_32:
        /*0008*/ 	.byte	0x04, 0x17
        /*000a*/ 	.short	(.L_34 - .L_33)
.L_33:
        /*000c*/ 	.word	0x00000000
        /*0010*/ 	.short	0x0005
        /*0012*/ 	.short	0x0020
        /*0014*/ 	.byte	0x00, 0xf0, 0x11, 0x00


	//----- nvinfo : EIATTR_KPARAM_INFO
	.align		4
.L_34:
        /*0018*/ 	.byte	0x04, 0x17
        /*001a*/ 	.short	(.L_36 - .L_35)
.L_35:
        /*001c*/ 	.word	0x00000000
        /*0020*/ 	.short	0x0004
        /*0022*/ 	.short	0x001c
        /*0024*/ 	.byte	0x00, 0xf0, 0x11, 0x00


	//----- nvinfo : EIATTR_KPARAM_INFO
	.align		4
.L_36:
        /*0028*/ 	.byte	0x04, 0x17
        /*002a*/ 	.short	(.L_38 - .L_37)
.L_37:
        /*002c*/ 	.word	0x00000000
        /*0030*/ 	.short	0x0003
        /*0032*/ 	.short	0x0018
        /*0034*/ 	.byte	0x00, 0xf0, 0x11, 0x00


	//----- nvinfo : EIATTR_KPARAM_INFO
	.align		4
.L_38:
        /*0038*/ 	.byte	0x04, 0x17
        /*003a*/ 	.short	(.L_40 - .L_39)
.L_39:
        /*003c*/ 	.word	0x00000000
        /*0040*/ 	.short	0x0002
        /*0042*/ 	.short	0x0010
        /*0044*/ 	.byte	0x00, 0xf5, 0x21, 0x00


	//----- nvinfo : EIATTR_KPARAM_INFO
	.align		4
.L_40:
        /*0048*/ 	.byte	0x04, 0x17
        /*004a*/ 	.short	(.L_42 - .L_41)
.L_41:
        /*004c*/ 	.word	0x00000000
        /*0050*/ 	.short	0x0001
        /*0052*/ 	.short	0x0008
        /*0054*/ 	.byte	0x00, 0xf5, 0x21, 0x00


	//----- nvinfo : EIATTR_KPARAM_INFO
	.align		4
.L_42:
        /*0058*/ 	.byte	0x04, 0x17
        /*005a*/ 	.short	(.L_44 - .L_43)
.L_43:
        /*005c*/ 	.word	0x00000000
        /*0060*/ 	.short	0x0000
        /*0062*/ 	.short	0x0000
        /*0064*/ 	.byte	0x00, 0xf5, 0x21, 0x00


	//----- nvinfo : EIATTR_SPARSE_MMA_MASK
	.align		4
.L_44:
        /*0068*/ 	.byte	0x03, 0x50
        /*006a*/ 	.short	0x0000


	//----- nvinfo : EIATTR_MAXREG_COUNT
	.align		4
        /*006c*/ 	.byte	0x03, 0x1b
        /*006e*/ 	.short	0x00ff


	//----- nvinfo : EIATTR_MERCURY_ISA_VERSION
	.align		4
        /*0070*/ 	.byte	0x03, 0x5f
        /*0072*/ 	.short	0x0101


	//----- nvinfo : EIATTR_VRC_CTA_INIT_COUNT
	.align		4
        /*0074*/ 	.byte	0x02, 0x4a
	.zero		1
	.zero		1


	//----- nvinfo : EIATTR_EXIT_INSTR_OFFSETS
	.align		4
        /*0078*/ 	.byte	0x04, 0x1c
        /*007a*/ 	.short	(.L_46 - .L_45)


	//   ....[0]....
.L_45:
        /*007c*/ 	.word	0x00000ec0


	//----- nvinfo : EIATTR_CRS_STACK_SIZE
	.align		4
.L_46:
        /*0080*/ 	.byte	0x04, 0x1e
        /*0082*/ 	.short	(.L_48 - .L_47)
.L_47:
        /*0084*/ 	.word	0x00000000


	//----- nvinfo : EIATTR_CBANK_PARAM_SIZE
	.align		4
.L_48:
        /*0088*/ 	.byte	0x03, 0x19
        /*008a*/ 	.short	0x0024


	//----- nvinfo : EIATTR_PARAM_CBANK
	.align		4
        /*008c*/ 	.byte	0x04, 0x0a
        /*008e*/ 	.short	(.L_50 - .L_49)
	.align		4
.L_49:
        /*0090*/ 	.word	index@(.nv.constant0._Z17convolution_basicPfS_S_iii)
        /*0094*/ 	.short	0x0380
        /*0096*/ 	.short	0x0024


	//----- nvinfo : EIATTR_SW_WAR
	.align		4
.L_50:
        /*0098*/ 	.byte	0x04, 0x36
        /*009a*/ 	.short	(.L_52 - .L_51)
.L_51:
        /*009c*/ 	.word	0x00000008
.L_52:


//--------------------- .nv.callgraph             --------------------------
	.section	.nv.callgraph,"",@"SHT_CUDA_CALLGRAPH"
	.align	4
	.sectionentsize	8
	.align		4
        /*0000*/ 	.word	0x00000000
	.align		4
        /*0004*/ 	.word	0xffffffff
	.align		4
        /*0008*/ 	.word	0x00000000
	.align		4
        /*000c*/ 	.word	0xfffffffe
	.align		4
        /*0010*/ 	.word	0x00000000
	.align		4
        /*0014*/ 	.word	0xfffffffd
	.align		4
        /*0018*/ 	.word	0x00000000
	.align		4
        /*001c*/ 	.word	0xfffffffc


//--------------------- .nv.constant3             --------------------------
	.section	.nv.constant3,"a",@progbits
	.align	4
.nv.constant3:
	.type		F,@object
	.size		F,(.L_0 - F)
F:
	.zero		100
.L_0:


//--------------------- .text._Z10conv_tiledPfS_S_ii --------------------------
	.section	.text._Z10conv_tiledPfS_S_ii,"ax",@progbits
	.align	128
        .global         _Z10conv_tiledPfS_S_ii
        .type           _Z10conv_tiledPfS_S_ii,@function
        .size           _Z10conv_tiledPfS_S_ii,(.L_x_10 - _Z10conv_tiledPfS_S_ii)
        .other          _Z10conv_tiledPfS_S_ii,@"STO_CUDA_ENTRY STV_DEFAULT"
_Z10conv_tiledPfS_S_ii:
.text._Z10conv_tiledPfS_S_ii:
[----:B------:R-:W-:Y:S01]  /*0000*/  LDC R1, c[0x0][0x37c] ;  /* 0x0000df00ff017b82 */ /* 0x000fe20000000800 */
[----:B------:R-:W0:Y:S01]  /*0010*/  S2R R8, SR_CTAID.Y ;  /* 0x0000000000087919 */ /* 0x000e220000002600 */
[----:B------:R-:W1:Y:S01]  /*0020*/  LDCU.64 UR8, c[0x0][0x398] ;  /* 0x00007300ff0877ac */ /* 0x000e620008000a00 */
[----:B------:R-:W0:Y:S01]  /*0030*/  S2R R9, SR_TID.Y ;  /* 0x0000000000097919 */ /* 0x000e220000002200 */
[----:B------:R-:W2:Y:S01]  /*0040*/  LDCU.64 UR6, c[0x0][0x358] ;  /* 0x00006b00ff0677ac */ /* 0x000ea20008000a00 */
[----:B------:R-:W3:Y:S01]  /*0050*/  S2R R5, SR_CTAID.X ;  /* 0x0000000000057919 */ /* 0x000ee20000002500 */
[----:B------:R-:W3:Y:S01]  /*0060*/  S2R R4, SR_TID.X ;  /* 0x0000000000047919 */ /* 0x000ee20000002100 */
[----:B0-----:R-:W-:-:S05]  /*0070*/  IMAD R8, R8, 0x1c, R9 ;  /* 0x0000001c08087824 */ /* 0x001fca00078e0209 */
[----:B------:R-:W-:Y:S01]  /*0080*/  IADD3 R7, PT, PT, R8, -0x2, RZ ;  /* 0xfffffffe08077810 */ /* 0x000fe20007ffe0ff */
[----:B---3--:R-:W-:-:S03]  /*0090*/  IMAD R5, R5, 0x1c, R4 ;  /* 0x0000001c05057824 */ /* 0x008fc600078e0204 */
[----:B-1----:R-:W-:Y:S02]  /*00a0*/  ISETP.GE.AND P0, PT, R7, UR9, PT ;  /* 0x0000000907007c0c */ /* 0x002fe4000bf06270 */
[----:B------:R-:W-:Y:S02]  /*00b0*/  IADD3 R0, PT, PT, R5, -0x2, RZ ;  /* 0xfffffffe05007810 */ /* 0x000fe40007ffe0ff */
[----:B------:R-:W-:-:S04]  /*00c0*/  ISETP.LT.U32.OR P0, PT, R8, 0x2, P0 ;  /* 0x000000020800780c */ /* 0x000fc80000701470 */
[----:B------:R-:W-:-:S04]  /*00d0*/  ISETP.LT.OR P0, PT, R0, RZ, P0 ;  /* 0x000000ff0000720c */ /* 0x000fc80000701670 */
[----:B------:R-:W-:-:S13]  /*00e0*/  ISETP.GE.OR P0, PT, R0, UR8, P0 ;  /* 0x0000000800007c0c */ /* 0x000fda0008706670 */
[----:B------:R-:W0:Y:S01]  /*00f0*/  @!P0 LDC.64 R2, c[0x0][0x380] ;  /* 0x0000e000ff028b82 */ /* 0x000e220000000a00 */
[----:B------:R-:W-:-:S04]  /*0100*/  @!P0 IMAD R7, R7, UR8, R0 ;  /* 0x0000000807078c24 */ /* 0x000fc8000f8e0200 */
[----:B0-----:R-:W-:-:S06]  /*0110*/  @!P0 IMAD.WIDE R2, R7, 0x4, R2 ;  /* 0x0000000407028825 */ /* 0x001fcc00078e0202 */
[----:B--2---:R-:W2:Y:S01]  /*0120*/  @!P0 LDG.E R3, desc[UR6][R2.64] ;  /* 0x0000000602038981 */ /* 0x004ea2000c1e1900 */
[----:B------:R-:W0:Y:S01]  /*0130*/  S2UR UR5, SR_CgaCtaId ;  /* 0x00000000000579c3 */ /* 0x000e220000008800 */
[----:B------:R-:W-:Y:S01]  /*0140*/  UMOV UR4, 0x400 ;  /* 0x0000040000047882 */ /* 0x000fe20000000000 */
[----:B------:R-:W-:Y:S02]  /*0150*/  LEA R4, R9, R4, 0x5 ;  /* 0x0000000409047211 */ /* 0x000fe400078e28ff */
[----:B------:R-:W-:-:S04]  /*0160*/  ISETP.GE.AND P1, PT, R8, UR9, PT ;  /* 0x0000000908007c0c */ /* 0x000fc8000bf26270 */
[----:B------:R-:W-:Y:S01]  /*0170*/  ISETP.GE.OR P1, PT, R5, UR8, P1 ;  /* 0x0000000805007c0c */ /* 0x000fe20008f26670 */
[----:B0-----:R-:W-:-:S06]  /*0180*/  ULEA UR4, UR5, UR4, 0x18 ;  /* 0x0000000405047291 */ /* 0x001fcc000f8ec0ff */
[----:B------:R-:W-:-:S05]  /*0190*/  LEA R4, R4, UR4, 0x2 ;  /* 0x0000000404047c11 */ /* 0x000fca000f8e10ff */
[----:B--2---:R0:W-:Y:S04]  /*01a0*/  @!P0 STS [R4], R3 ;  /* 0x0000000304008388 */ /* 0x0041e80000000800 */
[----:B------:R0:W-:Y:S01]  /*01b0*/  @P0 STS [R4], RZ ;  /* 0x000000ff04000388 */ /* 0x0001e20000000800 */
[----:B------:R-:W-:Y:S06]  /*01c0*/  BAR.SYNC.DEFER_BLOCKING 0x0 ;  /* 0x0000000000007b1d */ /* 0x000fec0000010000 */
[----:B------:R-:W-:Y:S05]  /*01d0*/  @P1 EXIT ;  /* 0x000000000000194d */ /* 0x000fea0003800000 */
[----:B0-----:R-:W0:Y:S01]  /*01e0*/  LDC.64 R2, c[0x0][0x388] ;  /* 0x0000e200ff027b82 */ /* 0x001e220000000a00 */
[----:B------:R-:W1:Y:S04]  /*01f0*/  LDS R17, [R4] ;  /* 0x0000000004117984 */ /* 0x000e680000000800 */
[----:B------:R-:W2:Y:S04]  /*0200*/  LDS R18, [R4+0x4] ;  /* 0x0000040004127984 */ /* 0x000ea80000000800 */
[----:B------:R-:W3:Y:S04]  /*0210*/  LDS R16, [R4+0x8] ;  /* 0x0000080004107984 */ /* 0x000ee80000000800 */
[----:B------:R-:W4:Y:S04]  /*0220*/  LDS R27, [R4+0xc] ;  /* 0x00000c00041b7984 */ /* 0x000f280000000800 */
[----:B------:R-:W5:Y:S04]  /*0230*/  LDS R21, [R4+0x10] ;  /* 0x0000100004157984 */ /* 0x000f680000000800 */
[----:B0-----:R-:W1:Y:S04]  /*0240*/  LDG.E R0, desc[UR6][R2.64] ;  /* 0x0000000602007981 */ /* 0x001e68000c1e1900 */
[----:B------:R-:W2:Y:S04]  /*0250*/  LDG.E R29, desc[UR6][R2.64+0x4] ;  /* 0x00000406021d7981 */ /* 0x000ea8000c1e1900 */
[----:B------:R-:W3:Y:S04]  /*0260*/  LDG.E R15, desc[UR6][R2.64+0x8] ;  /* 0x00000806020f7981 */ /* 0x000ee8000c1e1900 */
[----:B------:R-:W4:Y:S04]  /*0270*/  LDG.E R14, desc[UR6][R2.64+0xc] ;  /* 0x00000c06020e7981 */ /* 0x000f28000c1e1900 */
[----:B------:R-:W5:Y:S04]  /*0280*/  LDG.E R20, desc[UR6][R2.64+0x10] ;  /* 0x0000100602147981 */ /* 0x000f68000c1e1900 */
        /* <DEDUP_REMOVED lines=11> */
[----:B------:R-:W5:Y:S01]  /*0340*/  LDG.E R19, desc[UR6][R2.64+0x40] ;  /* 0x0000400602137981 */ /* 0x000f62000c1e1900 */
[----:B-1----:R-:W-:-:S03]  /*0350*/  FFMA R0, R0, R17, RZ ;  /* 0x0000001100007223 */ /* 0x002fc600000000ff */
[----:B------:R-:W5:Y:S01]  /*0360*/  LDG.E R17, desc[UR6][R2.64+0x48] ;  /* 0x0000480602117981 */ /* 0x000f62000c1e1900 */
[----:B--2---:R-:W-:-:S03]  /*0370*/  FFMA R0, R29, R18, R0 ;  /* 0x000000121d007223 */ /* 0x004fc60000000000 */
[----:B------:R-:W2:Y:S01]  /*0380*/  LDG.E R18, desc[UR6][R2.64+0x44] ;  /* 0x0000440602127981 */ /* 0x000ea2000c1e1900 */
[----:B---3--:R-:W-:-:S03]  /*0390*/  FFMA R29, R15, R16, R0 ;  /* 0x000000100f1d7223 */ /* 0x008fc60000000000 */
[----:B------:R-:W3:Y:S04]  /*03a0*/  LDG.E R16, desc[UR6][R2.64+0x4c] ;  /* 0x00004c0602107981 */ /* 0x000ee8000c1e1900 */
[----:B------:R-:W3:Y:S01]  /*03b0*/  LDG.E R15, desc[UR6][R2.64+0x50] ;  /* 0x00005006020f7981 */ /* 0x000ee2000c1e1900 */
[----:B----4-:R-:W-:-:S03]  /*03c0*/  FFMA R27, R14, R27, R29 ;  /* 0x0000001b0e1b7223 */ /* 0x010fc6000000001d */
[----:B------:R-:W4:Y:S01]  /*03d0*/  LDG.E R14, desc[UR6][R2.64+0x54] ;  /* 0x00005406020e7981 */ /* 0x000f22000c1e1900 */
[----:B-----5:R-:W-:-:S03]  /*03e0*/  FFMA R26, R20, R21, R27 ;  /* 0x00000015141a7223 */ /* 0x020fc6000000001b */
[----:B------:R-:W5:Y:S04]  /*03f0*/  LDG.E R0, desc[UR6][R2.64+0x58] ;  /* 0x0000580602007981 */ /* 0x000f68000c1e1900 */
[----:B------:R-:W5:Y:S04]  /*0400*/  LDG.E R20, desc[UR6][R2.64+0x5c] ;  /* 0x00005c0602147981 */ /* 0x000f68000c1e1900 */
[----:B------:R0:W5:Y:S04]  /*0410*/  LDG.E R21, desc[UR6][R2.64+0x60] ;  /* 0x0000600602157981 */ /* 0x000168000c1e1900 */
[----:B------:R-:W1:Y:S04]  /*0420*/  LDS R27, [R4+0x80] ;  /* 0x00008000041b7984 */ /* 0x000e680000000800 */
[----:B0-----:R-:W-:Y:S04]  /*0430*/  LDS R2, [R4+0x108] ;  /* 0x0001080004027984 */ /* 0x001fe80000000800 */
[----:B------:R-:W-:Y:S01]  /*0440*/  LDS R3, [R4+0x110] ;  /* 0x0001100004037984 */ /* 0x000fe20000000800 */
[----:B-1----:R-:W-:-:S03]  /*0450*/  FFMA R23, R23, R27, R26 ;  /* 0x0000001b17177223 */ /* 0x002fc6000000001a */
[----:B------:R-:W0:Y:S04]  /*0460*/  LDS R26, [R4+0x84] ;  /* 0x00008400041a7984 */ /* 0x000e280000000800 */
[----:B------:R-:W1:Y:S01]  /*0470*/  LDS R27, [R4+0x88] ;  /* 0x00008800041b7984 */ /* 0x000e620000000800 */
[----:B0-----:R-:W-:-:S03]  /*0480*/  FFMA R23, R24, R26, R23 ;  /* 0x0000001a18177223 */ /* 0x001fc60000000017 */
[----:B------:R-:W0:Y:S04]  /*0490*/  LDS R26, [R4+0x8c] ;  /* 0x00008c00041a7984 */ /* 0x000e280000000800 */
[----:B------:R-:W0:Y:S01]  /*04a0*/  LDS R24, [R4+0x90] ;  /* 0x0000900004187984 */ /* 0x000e220000000800 */
[----:B-1----:R-:W-:-:S03]  /*04b0*/  FFMA R22, R22, R27, R23 ;  /* 0x0000001b16167223 */ /* 0x002fc60000000017 */
[----:B------:R-:W1:Y:S04]  /*04c0*/  LDS R23, [R4+0x100] ;  /* 0x0001000004177984 */ /* 0x000e680000000800 */
[----:B------:R-:W1:Y:S01]  /*04d0*/  LDS R27, [R4+0x104] ;  /* 0x00010400041b7984 */ /* 0x000e620000000800 */
[----:B0-----:R-:W-:-:S03]  /*04e0*/  FFMA R26, R25, R26, R22 ;  /* 0x0000001a191a7223 */ /* 0x001fc60000000016 */
[----:B------:R-:W0:Y:S01]  /*04f0*/  LDS R22, [R4+0x10c] ;  /* 0x00010c0004167984 */ /* 0x000e220000000800 */
[----:B------:R-:W-:-:S03]  /*0500*/  FFMA R13, R13, R24, R26 ;  /* 0x000000180d0d7223 */ /* 0x000fc6000000001a */
[----:B------:R-:W0:Y:S01]  /*0510*/  LDS R24, [R4+0x180] ;  /* 0x0001800004187984 */ /* 0x000e220000000800 */
[----:B-1----:R-:W-:-:S03]  /*0520*/  FFMA R13, R12, R23, R13 ;  /* 0x000000170c0d7223 */ /* 0x002fc6000000000d */
[----:B------:R-:W1:Y:S04]  /*0530*/  LDS R12, [R4+0x184] ;  /* 0x00018400040c7984 */ /* 0x000e680000000800 */
[----:B------:R-:W2:Y:S01]  /*0540*/  LDS R23, [R4+0x188] ;  /* 0x0001880004177984 */ /* 0x000ea20000000800 */
[----:B------:R-:W-:-:S03]  /*0550*/  FFMA R26, R10, R27, R13 ;  /* 0x0000001b0a1a7223 */ /* 0x000fc6000000000d */
[----:B------:R-:W2:Y:S01]  /*0560*/  LDS R10, [R4+0x18c] ;  /* 0x00018c00040a7984 */ /* 0x000ea20000000800 */
[----:B------:R-:W-:-:S03]  /*0570*/  FFMA R2, R9, R2, R26 ;  /* 0x0000000209027223 */ /* 0x000fc6000000001a */
[----:B------:R-:W3:Y:S04]  /*0580*/  LDS R13, [R4+0x190] ;  /* 0x00019000040d7984 */ /* 0x000ee80000000800 */
[----:B------:R-:W3:Y:S04]  /*0590*/  LDS R26, [R4+0x200] ;  /* 0x00020000041a7984 */ /* 0x000ee80000000800 */
[----:B------:R-:W4:Y:S04]  /*05a0*/  LDS R9, [R4+0x204] ;  /* 0x0002040004097984 */ /* 0x000f280000000800 */
[----:B------:R-:W5:Y:S01]  /*05b0*/  LDS R25, [R4+0x208] ;  /* 0x0002080004197984 */ /* 0x000f620000000800 */
[----:B0-----:R-:W-:-:S03]  /*05c0*/  FFMA R27, R7, R22, R2 ;  /* 0x00000016071b7223 */ /* 0x001fc60000000002 */
[----:B------:R-:W0:Y:S01]  /*05d0*/  LDS R7, [R4+0x20c] ;  /* 0x00020c0004077984 */ /* 0x000e220000000800 */
[----:B------:R-:W-:-:S03]  /*05e0*/  FFMA R2, R6, R3, R27 ;  /* 0x0000000306027223 */ /* 0x000fc6000000001b */
[----:B------:R-:W0:Y:S01]  /*05f0*/  LDS R6, [R4+0x210] ;  /* 0x0002100004067984 */ /* 0x000e220000000800 */
[----:B------:R-:W-:-:S04]  /*0600*/  FFMA R2, R11, R24, R2 ;  /* 0x000000180b027223 */ /* 0x000fc80000000002 */
[----:B-1----:R-:W-:Y:S02]  /*0610*/  FFMA R19, R19, R12, R2 ;  /* 0x0000000c13137223 */ /* 0x002fe40000000002 */
[----:B------:R-:W1:Y:S01]  /*0620*/  LDC.64 R2, c[0x0][0x390] ;  /* 0x0000e400ff027b82 */ /* 0x000e620000000a00 */
[----:B------:R-:W-:-:S04]  /*0630*/  IMAD R5, R8, UR8, R5 ;  /* 0x0000000808057c24 */ /* 0x000fc8000f8e0205 */
[----:B-1----:R-:W-:-:S04]  /*0640*/  IMAD.WIDE R2, R5, 0x4, R2 ;  /* 0x0000000405027825 */ /* 0x002fc800078e0202 */
[----:B--2---:R-:W-:-:S04]  /*0650*/  FFMA R18, R18, R23, R19 ;  /* 0x0000001712127223 */ /* 0x004fc80000000013 */
[----:B------:R-:W-:-:S04]  /*0660*/  FFMA R17, R17, R10, R18 ;  /* 0x0000000a11117223 */ /* 0x000fc80000000012 */
[----:B---3--:R-:W-:-:S04]  /*0670*/  FFMA R16, R16, R13, R17 ;  /* 0x0000000d10107223 */ /* 0x008fc80000000011 */
[----:B------:R-:W-:-:S04]  /*0680*/  FFMA R15, R15, R26, R16 ;  /* 0x0000001a0f0f7223 */ /* 0x000fc80000000010 */
[----:B----4-:R-:W-:-:S04]  /*0690*/  FFMA R9, R14, R9, R15 ;  /* 0x000000090e097223 */ /* 0x010fc8000000000f */
[----:B-----5:R-:W-:-:S04]  /*06a0*/  FFMA R9, R0, R25, R9 ;  /* 0x0000001900097223 */ /* 0x020fc80000000009 */
[----:B0-----:R-:W-:-:S04]  /*06b0*/  FFMA R20, R20, R7, R9 ;  /* 0x0000000714147223 */ /* 0x001fc80000000009 */
[----:B------:R-:W-:-:S05]  /*06c0*/  FFMA R21, R21, R6, R20 ;  /* 0x0000000615157223 */ /* 0x000fca0000000014 */
[----:B------:R-:W-:Y:S01]  /*06d0*/  STG.E desc[UR6][R2.64], R21 ;  /* 0x0000001502007986 */ /* 0x000fe2000c101906 */
[----:B------:R-:W-:Y:S05]  /*06e0*/  EXIT ;  /* 0x000000000000794d */ /* 0x000fea0003800000 */
.L_x_0:
[----:B------:R-:W-:-:S00]  /*06f0*/  BRA `(.L_x_0) ;  /* 0xfffffffc00fc7947 */ /* 0x000fc0000383ffff */
[----:B------:R-:W-:-:S00]  /*0700*/  NOP ;  /* 0x0000000000007918 */ /* 0x000fc00000000000 */
[----:B------:R-:W-:-:S00]  /*0710*/  NOP ;  /* 0x0000000000007918 */ /* 0x000fc00000000000 */
[----:B------:R-:W-:-:S00]  /*0720*/  NOP ;  /* 0x0000000000007918 */ /* 0x000fc00000000000 */
[----:B------:R-:W-:-:S00]  /*0730*/  NOP ;  /* 0x0000000000007918 */ /* 0x000fc00000000000 */
[----:B------:R-:W-:-:S00]  /*0740*/  NOP ;  /* 0x0000000000007918 */ /* 0x000fc00000000000 */
[----:B------:R-:W-:-:S00]  /*0750*/  NOP ;  /* 0x0000000000007918 */ /* 0x000fc00000000000 */
[----:B------:R-:W-:-:S00]  /*0760*/  NOP ;  /* 0x0000000000007918 */ /* 0x000fc00000000000 */
[----:B------:R-:W-:-:S00]  /*0770*/  NOP ;  /* 0x0000000000007918 */ /* 0x000fc00000000000 */
.L_x_10:


//--------------------- .text._Z17convolution_basicPfS_S_iii --------------------------
	.section	.text._Z17convolution_basicPfS_S_iii,"ax",@progbits
	.align	128
        .global         _Z17convolution_basicPfS_S_iii
        .type           _Z17convolution_basicPfS_S_iii,@function
        .size           _Z17convolution_basicPfS_S_iii,(.L_x_11 - _Z17convolution_basicPfS_S_iii)
        .other          _Z17convolution_basicPfS_S_iii,@"STO_CUDA_ENTRY STV_DEFAULT"
_Z17convolution_basicPfS_S_iii:
.text._Z17convolution_basicPfS_S_iii:
[----:B------:R-:W-:Y:S01]  /*0000*/  LDC R1, c[0x0][0x37c] ;  /* 0x0000df00ff017b82 */ /* 0x000fe20000000800 */
[----:B------:R-:W0:Y:S01]  /*0010*/  S2R R3, SR_TID.X ;  /* 0x0000000000037919 */ /* 0x000e220000002100 */
[----:B------:R-:W1:Y:S06]  /*0020*/  LDCU UR6, c[0x0][0x398] ;  /* 0x00007300ff0677ac */ /* 0x000e6c0008000800 */
[----:B------:R-:W0:Y:S01]  /*0030*/  LDC R0, c[0x0][0x360] ;  /* 0x0000d800ff007b82 */ /* 0x000e220000000800 */
[----:B------:R-:W-:Y:S01]  /*0040*/  IMAD.MOV.U32 R8, RZ, RZ, RZ ;  /* 0x000000ffff087224 */ /* 0x000fe200078e00ff */
[----:B------:R-:W2:Y:S01]  /*0050*/  S2R R2, SR_TID.Y ;  /* 0x0000000000027919 */ /* 0x000ea20000002200 */
[----:B------:R-:W3:Y:S05]  /*0060*/  LDCU.64 UR14, c[0x0][0x358] ;  /* 0x00006b00ff0e77ac */ /* 0x000eea0008000a00 */
[----:B------:R-:W0:Y:S08]  /*0070*/  S2UR UR4, SR_CTAID.X ;  /* 0x00000000000479c3 */ /* 0x000e300000002500 */
[----:B------:R-:W2:Y:S01]  /*0080*/  S2UR UR5, SR_CTAID.Y ;  /* 0x00000000000579c3 */ /* 0x000ea20000002600 */
[----:B-1----:R-:W-:-:S07]  /*0090*/  UISETP.GE.AND UP0, UPT, UR6, URZ, UPT ;  /* 0x000000ff0600728c */ /* 0x002fce000bf06270 */
[----:B------:R-:W2:Y:S01]  /*00a0*/  LDC R9, c[0x0][0x364] ;  /* 0x0000d900ff097b82 */ /* 0x000ea20000000800 */
[----:B0-----:R-:W-:Y:S02]  /*00b0*/  IMAD R0, R0, UR4, R3 ;  /* 0x0000000400007c24 */ /* 0x001fe4000f8e0203 */
[----:B--2---:R-:W-:Y:S01]  /*00c0*/  IMAD R9, R9, UR5, R2 ;  /* 0x0000000509097c24 */ /* 0x004fe2000f8e0202 */
[----:B---3--:R-:W-:Y:S06]  /*00d0*/  BRA.U !UP0, `(.L_x_1) ;  /* 0x0000000d08647547 */ /* 0x008fec000b800000 */
[----:B------:R-:W-:Y:S02]  /*00e0*/  USHF.L.U32 UR10, UR6, 0x1, URZ ;  /* 0x00000001060a7899 */ /* 0x000fe400080006ff */
[----:B------:R-:W-:Y:S01]  /*00f0*/  VIADD R10, R0, -UR6 ;  /* 0x80000006000a7c36 */ /* 0x000fe20008000000 */
[----:B------:R-:W-:Y:S01]  /*0100*/  UMOV UR4, URZ ;  /* 0x000000ff00047c82 */ /* 0x000fe20008000000 */
[----:B------:R-:W-:Y:S01]  /*0110*/  VIADD R12, R9, -UR6 ;  /* 0x80000006090c7c36 */ /* 0x000fe20008000000 */
[----:B------:R-:W-:Y:S01]  /*0120*/  UISETP.LT.AND UP0, UPT, URZ, UR10, UPT ;  /* 0x0000000aff00728c */ /* 0x000fe2000bf01270 */
[----:B------:R-:W-:Y:S01]  /*0130*/  IMAD.MOV.U32 R8, RZ, RZ, RZ ;  /* 0x000000ffff087224 */ /* 0x000fe200078e00ff */
[----:B------:R-:W-:Y:S02]  /*0140*/  SHF.R.S32.HI R11, RZ, 0x1f, R10 ;  /* 0x0000001fff0b7819 */ /* 0x000fe4000001140a */
[----:B------:R-:W-:-:S04]  /*0150*/  USEL UR11, URZ, UR10, !UP0 ;  /* 0x0000000aff0b7287 */ /* 0x000fc8000c000000 */
[----:B------:R-:W-:-:S12]  /*0160*/  ULOP3.LUT UR12, UR11, 0x7ffffff8, URZ, 0xc0, !UPT ;  /* 0x7ffffff80b0c7892 */ /* 0x000fd8000f8ec0ff */
.L_x_8:
[----:B------:R-:W0:Y:S01]  /*0170*/  LDCU UR6, c[0x0][0x3a0] ;  /* 0x00007400ff0677ac */ /* 0x000e220008000800 */
[----:B------:R-:W-:Y:S02]  /*0180*/  VIADD R13, R12, UR4 ;  /* 0x000000040c0d7c36 */ /* 0x000fe40008000000 */
[----:B------:R-:W-:Y:S01]  /*0190*/  IMAD.MOV.U32 R17, RZ, RZ, RZ ;  /* 0x000000ffff117224 */ /* 0x000fe200078e00ff */
[----:B------:R-:W1:Y:S01]  /*01a0*/  LDCU.64 UR8, c[0x0][0x398] ;  /* 0x00007300ff0877ac */ /* 0x000e620008000a00 */
[----:B------:R-:W-:Y:S01]  /*01b0*/  UISETP.GE.AND UP1, UPT, UR10, 0x7, UPT ;  /* 0x000000070a00788c */ /* 0x000fe2000bf26270 */
[----:B------:R-:W-:Y:S02]  /*01c0*/  UMOV UR5, UR4 ;  /* 0x0000000400057c82 */ /* 0x000fe40008000000 */
[----:B------:R-:W-:Y:S01]  /*01d0*/  UISETP.NE.AND UP0, UPT, UR5, UR11, UPT ;  /* 0x0000000b0500728c */ /* 0x000fe2000bf05270 */
[----:B0-----:R-:W-:-:S04]  /*01e0*/  ISETP.GE.AND P0, PT, R13, UR6, PT ;  /* 0x000000060d007c0c */ /* 0x001fc8000bf06270 */
[C---:B------:R-:W-:Y:S01]  /*01f0*/  ISETP.GT.AND P0, PT, R13.reuse, -0x1, !P0 ;  /* 0xffffffff0d00780c */ /* 0x040fe20004704270 */
[----:B-1----:R-:W-:Y:S01]  /*0200*/  IMAD R13, R13, UR9, RZ ;  /* 0x000000090d0d7c24 */ /* 0x002fe2000f8e02ff */
[----:B------:R-:W-:Y:S02]  /*0210*/  UIMAD UR8, UR4, UR8, URZ ;  /* 0x00000008040872a4 */ /* 0x000fe4000f8e02ff */
[----:B------:R-:W-:Y:S01]  /*0220*/  UIADD3 UR4, UPT, UPT, UR4, 0x1, URZ ;  /* 0x0000000104047890 */ /* 0x000fe2000fffe0ff */
[----:B------:R-:W-:Y:S11]  /*0230*/  BRA.U !UP1, `(.L_x_2) ;  /* 0x0000000509787547 */ /* 0x000ff6000b800000 */
[----:B------:R-:W0:Y:S01]  /*0240*/  LDCU.64 UR6, c[0x0][0x388] ;  /* 0x00007100ff0677ac */ /* 0x000e220008000a00 */
[----:B------:R-:W-:Y:S02]  /*0250*/  IMAD.IADD R15, R10, 0x1, R13 ;  /* 0x000000010a0f7824 */ /* 0x000fe400078e020d */
[----:B------:R-:W-:Y:S01]  /*0260*/  IMAD.U32 R17, RZ, RZ, UR8 ;  /* 0x00000008ff117e24 */ /* 0x000fe2000f8e00ff */
[----:B------:R-:W-:Y:S01]  /*0270*/  UIADD3 UR5, UPT, UPT, UR11, 0x1, URZ ;  /* 0x000000010b057890 */ /* 0x000fe2000fffe0ff */
[----:B------:R-:W-:Y:S01]  /*0280*/  IMAD.MOV.U32 R14, RZ, RZ, R10 ;  /* 0x000000ffff0e7224 */ /* 0x000fe200078e000a */
[----:B------:R-:W1:Y:S02]  /*0290*/  LDCU UR9, c[0x0][0x39c] ;  /* 0x00007380ff0977ac */ /* 0x000e640008000800 */
[----:B------:R-:W-:Y:S01]  /*02a0*/  ULOP3.LUT UR5, UR5, 0x7ffffff8, URZ, 0xc0, !UPT ;  /* 0x7ffffff805057892 */ /* 0x000fe2000f8ec0ff */
[----:B------:R-:W2:Y:S03]  /*02b0*/  LDCU.64 UR16, c[0x0][0x380] ;  /* 0x00007000ff1077ac */ /* 0x000ea60008000a00 */
[----:B------:R-:W-:-:S02]  /*02c0*/  UIADD3 UR5, UPT, UPT, -UR5, URZ, URZ ;  /* 0x000000ff05057290 */ /* 0x000fc4000fffe1ff */
[----:B0-----:R-:W-:-:S04]  /*02d0*/  UIMAD.WIDE.U32 UR6, UR8, 0x4, UR6 ;  /* 0x00000004080678a5 */ /* 0x001fc8000f8e0006 */
[----:B------:R-:W-:-:S04]  /*02e0*/  UIADD3 UR13, UP1, UPT, UR6, 0x10, URZ ;  /* 0x00000010060d7890 */ /* 0x000fc8000ff3e0ff */
[----:B------:R-:W-:Y:S02]  /*02f0*/  UIADD3.X UR6, UPT, UPT, URZ, UR7, URZ, UP1, !UPT ;  /* 0x00000007ff067290 */ /* 0x000fe40008ffe4ff */
[----:B------:R-:W-:-:S04]  /*0300*/  IMAD.U32 R16, RZ, RZ, UR13 ;  /* 0x0000000dff107e24 */ /* 0x000fc8000f8e00ff */
[----:B------:R-:W-:Y:S01]  /*0310*/  IMAD.U32 R19, RZ, RZ, UR6 ;  /* 0x00000006ff137e24 */ /* 0x000fe2000f8e00ff */
[----:B-12---:R-:W-:-:S06]  /*0320*/  UMOV UR6, 0x3 ;  /* 0x0000000300067882 */ /* 0x006fcc0000000000 */
.L_x_3:
[----:B------:R-:W0:Y:S01]  /*0330*/  LDC.64 R6, c[0x0][0x388] ;  /* 0x0000e200ff067b82 */ /* 0x000e220000000a00 */
[C---:B------:R-:W-:Y:S01]  /*0340*/  ISETP.GE.AND P3, PT, R14.reuse, UR9, PT ;  /* 0x000000090e007c0c */ /* 0x040fe2000bf66270 */
[C---:B------:R-:W-:Y:S01]  /*0350*/  VIADD R18, R14.reuse, 0x1 ;  /* 0x000000010e127836 */ /* 0x040fe20000000000 */
[----:B------:R-:W-:Y:S01]  /*0360*/  UIADD3 UR7, UPT, UPT, UR6, -0x3, URZ ;  /* 0xfffffffd06077890 */ /* 0x000fe2000fffe0ff */
[----:B------:R-:W-:Y:S02]  /*0370*/  SHF.R.S32.HI R11, RZ, 0x1f, R10 ;  /* 0x0000001fff0b7819 */ /* 0x000fe4000001140a */
[----:B------:R-:W-:Y:S01]  /*0380*/  ISETP.GT.AND P3, PT, R14, -0x1, !P3 ;  /* 0xffffffff0e00780c */ /* 0x000fe20005f64270 */
[----:B------:R-:W-:Y:S01]  /*0390*/  USHF.R.S32.HI UR13, URZ, 0x1f, UR7 ;  /* 0x0000001fff0d7899 */ /* 0x000fe20008011407 */
[----:B------:R-:W1:Y:S01]  /*03a0*/  LDC.64 R4, c[0x0][0x380] ;  /* 0x0000e000ff047b82 */ /* 0x000e620000000a00 */
[----:B------:R-:W-:Y:S02]  /*03b0*/  ISETP.GE.AND P2, PT, R18, UR9, PT ;  /* 0x0000000912007c0c */ /* 0x000fe4000bf46270 */
[----:B------:R-:W-:-:S02]  /*03c0*/  PLOP3.LUT P3, PT, P0, P3, PT, 0x80, 0x8 ;  /* 0x000000000008781c */ /* 0x000fc40000767070 */
[----:B------:R-:W-:Y:S02]  /*03d0*/  SHF.R.S32.HI R2, RZ, 0x1f, R13 ;  /* 0x0000001fff027819 */ /* 0x000fe4000001140d */
[----:B------:R-:W-:Y:S02]  /*03e0*/  IADD3 R3, P1, P4, R13, UR7, R10 ;  /* 0x000000070d037c10 */ /* 0x000fe4000fc3e00a */
[----:B------:R-:W-:Y:S02]  /*03f0*/  ISETP.GT.AND P2, PT, R18, -0x1, !P2 ;  /* 0xffffffff1200780c */ /* 0x000fe40005744270 */
[----:B------:R-:W-:Y:S02]  /*0400*/  IADD3.X R18, PT, PT, R2, UR13, R11, P1, P4 ;  /* 0x0000000d02127c10 */ /* 0x000fe40008fe840b */
[----:B------:R-:W-:Y:S02]  /*0410*/  LEA R2, P1, R3, UR16, 0x2 ;  /* 0x0000001003027c11 */ /* 0x000fe4000f8210ff */
[----:B------:R-:W-:Y:S01]  /*0420*/  PLOP3.LUT P2, PT, P0, P2, PT, 0x80, 0x8 ;  /* 0x000000000008781c */ /* 0x000fe20000745070 */
[----:B0-----:R-:W-:Y:S01]  /*0430*/  @P3 IMAD.WIDE.U32 R6, R17, 0x4, R6 ;  /* 0x0000000411063825 */ /* 0x001fe200078e0006 */
[----:B------:R-:W-:-:S05]  /*0440*/  LEA.HI.X R3, R3, UR17, R18, 0x2, P1 ;  /* 0x0000001103037c11 */ /* 0x000fca00088f1412 */
[----:B------:R-:W2:Y:S01]  /*0450*/  @P3 LDG.E R7, desc[UR14][R6.64] ;  /* 0x0000000e06073981 */ /* 0x000ea2000c1e1900 */
[----:B-1----:R-:W-:-:S05]  /*0460*/  @P3 IMAD.WIDE R4, R15, 0x4, R4 ;  /* 0x000000040f043825 */ /* 0x002fca00078e0204 */
[----:B------:R0:W2:Y:S02]  /*0470*/  @P3 LDG.E R18, desc[UR14][R4.64] ;  /* 0x0000000e04123981 */ /* 0x0000a4000c1e1900 */
[----:B0-----:R-:W-:Y:S02]  /*0480*/  IMAD.MOV.U32 R4, RZ, RZ, R16 ;  /* 0x000000ffff047224 */ /* 0x001fe400078e0010 */
[----:B------:R-:W-:Y:S01]  /*0490*/  IMAD.MOV.U32 R5, RZ, RZ, R19 ;  /* 0x000000ffff057224 */ /* 0x000fe200078e0013 */
[----:B------:R-:W3:Y:S04]  /*04a0*/  @P2 LDG.E R16, desc[UR14][R2.64+0x4] ;  /* 0x0000040e02102981 */ /* 0x000ee8000c1e1900 */
[----:B------:R-:W3:Y:S01]  /*04b0*/  @P2 LDG.E R19, desc[UR14][R4.64+-0xc] ;  /* 0xfffff40e04132981 */ /* 0x000ee2000c1e1900 */
[----:B------:R-:W-:-:S02]  /*04c0*/  VIADD R20, R14, 0x2 ;  /* 0x000000020e147836 */ /* 0x000fc40000000000 */
[----:B------:R-:W-:-:S03]  /*04d0*/  VIADD R21, R14, 0x3 ;  /* 0x000000030e157836 */ /* 0x000fc60000000000 */
[----:B------:R-:W-:Y:S01]  /*04e0*/  ISETP.GE.AND P1, PT, R20, UR9, PT ;  /* 0x0000000914007c0c */ /* 0x000fe2000bf26270 */
[----:B------:R-:W-:Y:S01]  /*04f0*/  VIADD R22, R14, 0x4 ;  /* 0x000000040e167836 */ /* 0x000fe20000000000 */
[C---:B------:R-:W-:Y:S02]  /*0500*/  ISETP.GE.AND P6, PT, R21.reuse, UR9, PT ;  /* 0x0000000915007c0c */ /* 0x040fe4000bfc6270 */
[----:B------:R-:W-:Y:S01]  /*0510*/  ISETP.GT.AND P1, PT, R20, -0x1, !P1 ;  /* 0xffffffff1400780c */ /* 0x000fe20004f24270 */
[----:B------:R-:W-:Y:S01]  /*0520*/  VIADD R6, R14, 0x5 ;  /* 0x000000050e067836 */ /* 0x000fe20000000000 */
[----:B------:R-:W-:Y:S02]  /*0530*/  ISETP.GE.AND P5, PT, R22, UR9, PT ;  /* 0x0000000916007c0c */ /* 0x000fe4000bfa6270 */
[----:B------:R-:W-:Y:S02]  /*0540*/  ISETP.GT.AND P6, PT, R21, -0x1, !P6 ;  /* 0xffffffff1500780c */ /* 0x000fe400077c4270 */
[----:B------:R-:W-:Y:S01]  /*0550*/  PLOP3.LUT P1, PT, P0, P1, PT, 0x80, 0x8 ;  /* 0x000000000008781c */ /* 0x000fe20000723070 */
[----:B------:R-:W-:Y:S01]  /*0560*/  VIADD R20, R14, 0x6 ;  /* 0x000000060e147836 */ /* 0x000fe20000000000 */
[----:B------:R-:W-:-:S02]  /*0570*/  ISETP.GT.AND P5, PT, R22, -0x1, !P5 ;  /* 0xffffffff1600780c */ /* 0x000fc40006fa4270 */
[C---:B------:R-:W-:Y:S02]  /*0580*/  ISETP.GE.AND P4, PT, R6.reuse, UR9, PT ;  /* 0x0000000906007c0c */ /* 0x040fe4000bf86270 */
[----:B------:R-:W-:Y:S02]  /*0590*/  PLOP3.LUT P5, PT, P0, P5, PT, 0x80, 0x8 ;  /* 0x000000000008781c */ /* 0x000fe400007ab070 */
[----:B------:R-:W-:-:S04]  /*05a0*/  ISETP.GT.AND P4, PT, R6, -0x1, !P4 ;  /* 0xffffffff0600780c */ /* 0x000fc80006784270 */
[----:B------:R-:W-:Y:S01]  /*05b0*/  PLOP3.LUT P4, PT, P0, P4, PT, 0x80, 0x8 ;  /* 0x000000000008781c */ /* 0x000fe20000789070 */
[----:B------:R-:W4:Y:S06]  /*05c0*/  @P1 LDG.E R6, desc[UR14][R2.64+0x8] ;  /* 0x0000080e02061981 */ /* 0x000f2c000c1e1900 */
[----:B------:R-:W5:Y:S06]  /*05d0*/  @P5 LDG.E R21, desc[UR14][R4.64] ;  /* 0x0000000e04155981 */ /* 0x000f6c000c1e1900 */
[----:B------:R-:W5:Y:S01]  /*05e0*/  @P4 LDG.E R23, desc[UR14][R4.64+0x4] ;  /* 0x0000040e04174981 */ /* 0x000f62000c1e1900 */
[----:B--2---:R-:W-:Y:S01]  /*05f0*/  @P3 FFMA R8, R7, R18, R8 ;  /* 0x0000001207083223 */ /* 0x004fe20000000008 */
[----:B------:R-:W-:Y:S01]  /*0600*/  PLOP3.LUT P3, PT, P0, P6, PT, 0x80, 0x8 ;  /* 0x000000000008781c */ /* 0x000fe2000076d070 */
[----:B------:R-:W-:Y:S01]  /*0610*/  VIADD R18, R14, 0x7 ;  /* 0x000000070e127836 */ /* 0x000fe20000000000 */
[C---:B------:R-:W-:Y:S01]  /*0620*/  ISETP.GE.AND P6, PT, R20.reuse, UR9, PT ;  /* 0x0000000914007c0c */ /* 0x040fe2000bfc6270 */
[----:B------:R-:W4:Y:S03]  /*0630*/  @P1 LDG.E R7, desc[UR14][R4.64+-0x8] ;  /* 0xfffff80e04071981 */ /* 0x000f26000c1e1900 */
[----:B------:R-:W-:-:S02]  /*0640*/  ISETP.GT.AND P6, PT, R20, -0x1, !P6 ;  /* 0xffffffff1400780c */ /* 0x000fc400077c4270 */
[----:B------:R-:W2:Y:S02]  /*0650*/  @P4 LDG.E R20, desc[UR14][R2.64+0x14] ;  /* 0x0000140e02144981 */ /* 0x000ea4000c1e1900 */
[----:B------:R-:W-:Y:S01]  /*0660*/  PLOP3.LUT P6, PT, P0, P6, PT, 0x80, 0x8 ;  /* 0x000000000008781c */ /* 0x000fe200007cd070 */
[----:B---3--:R-:W-:Y:S01]  /*0670*/  @P2 FFMA R8, R19, R16, R8 ;  /* 0x0000001013082223 */ /* 0x008fe20000000008 */
[C---:B------:R-:W-:Y:S01]  /*0680*/  ISETP.GE.AND P2, PT, R18.reuse, UR9, PT ;  /* 0x0000000912007c0c */ /* 0x040fe2000bf46270 */
[----:B------:R-:W3:Y:S03]  /*0690*/  @P3 LDG.E R19, desc[UR14][R4.64+-0x4] ;  /* 0xfffffc0e04133981 */ /* 0x000ee6000c1e1900 */
[----:B------:R-:W-:Y:S01]  /*06a0*/  ISETP.GT.AND P2, PT, R18, -0x1, !P2 ;  /* 0xffffffff1200780c */ /* 0x000fe20005744270 */
[----:B------:R-:W3:Y:S03]  /*06b0*/  @P3 LDG.E R16, desc[UR14][R2.64+0xc] ;  /* 0x00000c0e02103981 */ /* 0x000ee6000c1e1900 */
[----:B------:R-:W-:Y:S01]  /*06c0*/  PLOP3.LUT P2, PT, P0, P2, PT, 0x80, 0x8 ;  /* 0x000000000008781c */ /* 0x000fe20000745070 */
[----:B------:R-:W5:Y:S04]  /*06d0*/  @P5 LDG.E R18, desc[UR14][R2.64+0x10] ;  /* 0x0000100e02125981 */ /* 0x000f68000c1e1900 */
[----:B------:R-:W2:Y:S04]  /*06e0*/  @P6 LDG.E R25, desc[UR14][R4.64+0x8] ;  /* 0x0000080e04196981 */ /* 0x000ea8000c1e1900 */
[----:B------:R-:W2:Y:S04]  /*06f0*/  @P6 LDG.E R22, desc[UR14][R2.64+0x18] ;  /* 0x0000180e02166981 */ /* 0x000ea8000c1e1900 */
[----:B------:R-:W2:Y:S04]  /*0700*/  @P2 LDG.E R24, desc[UR14][R2.64+0x1c] ;  /* 0x00001c0e02182981 */ /* 0x000ea8000c1e1900 */
[----:B------:R-:W2:Y:S01]  /*0710*/  @P2 LDG.E R27, desc[UR14][R4.64+0xc] ;  /* 0x00000c0e041b2981 */ /* 0x000ea2000c1e1900 */
[----:B------:R-:W-:-:S04]  /*0720*/  UIADD3 UR5, UPT, UPT, UR5, 0x8, URZ ;  /* 0x0000000805057890 */ /* 0x000fc8000fffe0ff */
[----:B------:R-:W-:Y:S01]  /*0730*/  UISETP.NE.AND UP1, UPT, UR5, URZ, UPT ;  /* 0x000000ff0500728c */ /* 0x000fe2000bf25270 */
[----:B------:R-:W-:Y:S02]  /*0740*/  VIADD R14, R14, 0x8 ;  /* 0x000000080e0e7836 */ /* 0x000fe40000000000 */
[----:B------:R-:W-:Y:S02]  /*0750*/  VIADD R17, R17, 0x8 ;  /* 0x0000000811117836 */ /* 0x000fe40000000000 */
[----:B------:R-:W-:Y:S01]  /*0760*/  VIADD R15, R15, 0x8 ;  /* 0x000000080f0f7836 */ /* 0x000fe20000000000 */
[----:B------:R-:W-:Y:S01]  /*0770*/  UIADD3 UR6, UPT, UPT, UR6, 0x8, URZ ;  /* 0x0000000806067890 */ /* 0x000fe2000fffe0ff */
[----:B----4-:R-:W-:-:S04]  /*0780*/  @P1 FFMA R8, R7, R6, R8 ;  /* 0x0000000607081223 */ /* 0x010fc80000000008 */
[----:B---3--:R-:W-:-:S04]  /*0790*/  @P3 FFMA R8, R19, R16, R8 ;  /* 0x0000001013083223 */ /* 0x008fc80000000008 */
[----:B-----5:R-:W-:Y:S01]  /*07a0*/  @P5 FFMA R8, R21, R18, R8 ;  /* 0x0000001215085223 */ /* 0x020fe20000000008 */
[----:B------:R-:W-:-:S03]  /*07b0*/  IADD3 R16, P1, PT, R4, 0x20, RZ ;  /* 0x0000002004107810 */ /* 0x000fc60007f3e0ff */
[----:B--2---:R-:W-:-:S04]  /*07c0*/  @P4 FFMA R8, R23, R20, R8 ;  /* 0x0000001417084223 */ /* 0x004fc80000000008 */
[----:B------:R-:W-:Y:S01]  /*07d0*/  @P6 FFMA R8, R25, R22, R8 ;  /* 0x0000001619086223 */ /* 0x000fe20000000008 */
[----:B------:R-:W-:-:S03]  /*07e0*/  IMAD.X R19, RZ, RZ, R5, P1 ;  /* 0x000000ffff137224 */ /* 0x000fc600008e0605 */
[----:B------:R-:W-:Y:S01]  /*07f0*/  @P2 FFMA R8, R27, R24, R8 ;  /* 0x000000181b082223 */ /* 0x000fe20000000008 */
[----:B------:R-:W-:Y:S06]  /*0800*/  BRA.U UP1, `(.L_x_3) ;  /* 0xfffffff901c87547 */ /* 0x000fec000b83ffff */
[----:B------:R-:W-:-:S07]  /*0810*/  IMAD.U32 R17, RZ, RZ, UR12 ;  /* 0x0000000cff117e24 */ /* 0x000fce000f8e00ff */
.L_x_2:
[----:B------:R-:W-:Y:S02]  /*0820*/  ULOP3.LUT UR5, UR11, 0x6, URZ, 0xc0, !UPT ;  /* 0x000000060b057892 */ /* 0x000fe4000f8ec0ff */
[----:B------:R-:W-:Y:S02]  /*0830*/  ULOP3.LUT UP2, URZ, UR11, 0x2, URZ, 0xc0, !UPT ;  /* 0x000000020bff7892 */ /* 0x000fe4000f84c0ff */
[----:B------:R-:W-:-:S09]  /*0840*/  UISETP.GE.U32.AND UP1, UPT, UR5, 0x3, UPT ;  /* 0x000000030500788c */ /* 0x000fd2000bf26070 */
[----:B------:R-:W-:Y:S05]  /*0850*/  BRA.U !UP1, `(.L_x_4) ;  /* 0x0000000109b87547 */ /* 0x000fea000b800000 */
[----:B------:R-:W-:Y:S01]  /*0860*/  IMAD.IADD R22, R10, 0x1, R17 ;  /* 0x000000010a167824 */ /* 0x000fe200078e0211 */
[----:B------:R-:W0:Y:S01]  /*0870*/  LDC.64 R4, c[0x0][0x388] ;  /* 0x0000e200ff047b82 */ /* 0x000e220000000a00 */
[----:B------:R-:W-:Y:S02]  /*0880*/  SHF.R.S32.HI R18, RZ, 0x1f, R13 ;  /* 0x0000001fff127819 */ /* 0x000fe4000001140d */
[C---:B------:R-:W-:Y:S01]  /*0890*/  VIADD R16, R22.reuse, 0x1 ;  /* 0x0000000116107836 */ /* 0x040fe20000000000 */
[C---:B------:R-:W-:Y:S01]  /*08a0*/  ISETP.GE.AND P1, PT, R22.reuse, UR9, PT ;  /* 0x0000000916007c0c */ /* 0x040fe2000bf26270 */
[C---:B------:R-:W-:Y:S02]  /*08b0*/  VIADD R20, R22.reuse, 0x2 ;  /* 0x0000000216147836 */ /* 0x040fe40000000000 */
[C---:B------:R-:W-:Y:S01]  /*08c0*/  VIADD R21, R22.reuse, 0x3 ;  /* 0x0000000316157836 */ /* 0x040fe20000000000 */
[----:B------:R-:W1:Y:S01]  /*08d0*/  LDC.64 R2, c[0x0][0x380] ;  /* 0x0000e000ff027b82 */ /* 0x000e620000000a00 */
[----:B------:R-:W-:-:S02]  /*08e0*/  ISETP.GT.AND P1, PT, R22, -0x1, !P1 ;  /* 0xffffffff1600780c */ /* 0x000fc40004f24270 */
[C---:B------:R-:W-:Y:S02]  /*08f0*/  ISETP.GE.AND P4, PT, R16.reuse, UR9, PT ;  /* 0x0000000910007c0c */ /* 0x040fe4000bf86270 */
[----:B------:R-:W-:Y:S02]  /*0900*/  PLOP3.LUT P1, PT, P0, P1, PT, 0x80, 0x8 ;  /* 0x000000000008781c */ /* 0x000fe40000723070 */
[----:B------:R-:W-:Y:S01]  /*0910*/  ISETP.GT.AND P4, PT, R16, -0x1, !P4 ;  /* 0xffffffff1000780c */ /* 0x000fe20006784270 */
[----:B------:R-:W2:Y:S01]  /*0920*/  LDC.64 R14, c[0x0][0x380] ;  /* 0x0000e000ff0e7b82 */ /* 0x000ea20000000a00 */
[C---:B------:R-:W-:Y:S02]  /*0930*/  ISETP.GE.AND P2, PT, R20.reuse, UR9, PT ;  /* 0x0000000914007c0c */ /* 0x040fe4000bf46270 */
[----:B------:R-:W-:Y:S02]  /*0940*/  IADD3 R16, P5, P6, R13, R17, R10 ;  /* 0x000000110d107210 */ /* 0x000fe40007ebe00a */
[----:B------:R-:W-:-:S02]  /*0950*/  ISETP.GT.AND P2, PT, R20, -0x1, !P2 ;  /* 0xffffffff1400780c */ /* 0x000fc40005744270 */
[----:B------:R-:W-:Y:S01]  /*0960*/  IADD3.X R18, PT, PT, R18, RZ, R11, P5, P6 ;  /* 0x000000ff12127210 */ /* 0x000fe20002fec40b */
[----:B------:R-:W3:Y:S01]  /*0970*/  LDC.64 R6, c[0x0][0x388] ;  /* 0x0000e200ff067b82 */ /* 0x000ee20000000a00 */
[C---:B------:R-:W-:Y:S01]  /*0980*/  IADD3 R20, P5, PT, R17.reuse, UR8, RZ ;  /* 0x0000000811147c10 */ /* 0x040fe2000ffbe0ff */
[----:B------:R-:W-:Y:S01]  /*0990*/  @P1 VIADD R19, R17, UR8 ;  /* 0x0000000811131c36 */ /* 0x000fe20008000000 */
[----:B------:R-:W-:Y:S02]  /*09a0*/  ISETP.GE.AND P3, PT, R21, UR9, PT ;  /* 0x0000000915007c0c */ /* 0x000fe4000bf66270 */
[----:B------:R-:W-:Y:S01]  /*09b0*/  PLOP3.LUT P4, PT, P0, P4, PT, 0x80, 0x8 ;  /* 0x000000000008781c */ /* 0x000fe20000789070 */
[----:B0-----:R-:W-:Y:S01]  /*09c0*/  @P1 IMAD.WIDE.U32 R4, R19, 0x4, R4 ;  /* 0x0000000413041825 */ /* 0x001fe200078e0004 */
[----:B------:R-:W-:Y:S02]  /*09d0*/  ISETP.GT.AND P3, PT, R21, -0x1, !P3 ;  /* 0xffffffff1500780c */ /* 0x000fe40005f64270 */
[C---:B-1----:R-:W-:Y:S01]  /*09e0*/  LEA R2, P6, R16.reuse, R2, 0x2 ;  /* 0x0000000210027211 */ /* 0x042fe200078c10ff */
[----:B------:R-:W-:Y:S01]  /*09f0*/  @P1 IMAD.IADD R19, R13, 0x1, R22 ;  /* 0x000000010d131824 */ /* 0x000fe200078e0216 */
[----:B------:R-:W-:Y:S01]  /*0a00*/  PLOP3.LUT P2, PT, P0, P2, PT, 0x80, 0x8 ;  /* 0x000000000008781c */ /* 0x000fe20000745070 */
[----:B------:R-:W4:Y:S01]  /*0a10*/  @P1 LDG.E R5, desc[UR14][R4.64] ;  /* 0x0000000e04051981 */ /* 0x000f22000c1e1900 */
[----:B------:R-:W-:Y:S01]  /*0a20*/  LEA.HI.X R3, R16, R3, R18, 0x2, P6 ;  /* 0x0000000310037211 */ /* 0x000fe200030f1412 */
[----:B------:R-:W-:Y:S01]  /*0a30*/  IMAD.X R16, RZ, RZ, RZ, P5 ;  /* 0x000000ffff107224 */ /* 0x000fe200028e06ff */
[----:B------:R-:W-:Y:S01]  /*0a40*/  PLOP3.LUT P3, PT, P0, P3, PT, 0x80, 0x8 ;  /* 0x000000000008781c */ /* 0x000fe20000767070 */
[----:B--2---:R-:W-:-:S06]  /*0a50*/  @P1 IMAD.WIDE R14, R19, 0x4, R14 ;  /* 0x00000004130e1825 */ /* 0x004fcc00078e020e */
[----:B------:R-:W4:Y:S01]  /*0a60*/  @P1 LDG.E R14, desc[UR14][R14.64] ;  /* 0x0000000e0e0e1981 */ /* 0x000f22000c1e1900 */
[----:B---3--:R-:W-:-:S03]  /*0a70*/  LEA R6, P5, R20, R6, 0x2 ;  /* 0x0000000614067211 */ /* 0x008fc600078a10ff */
[----:B------:R-:W2:Y:S01]  /*0a80*/  @P2 LDG.E R18, desc[UR14][R2.64+0x8] ;  /* 0x0000080e02122981 */ /* 0x000ea2000c1e1900 */
[----:B------:R-:W-:-:S03]  /*0a90*/  LEA.HI.X R7, R20, R7, R16, 0x2, P5 ;  /* 0x0000000714077211 */ /* 0x000fc600028f1410 */
[----:B------:R-:W3:Y:S04]  /*0aa0*/  @P4 LDG.E R16, desc[UR14][R2.64+0x4] ;  /* 0x0000040e02104981 */ /* 0x000ee8000c1e1900 */
[----:B------:R-:W3:Y:S04]  /*0ab0*/  @P4 LDG.E R19, desc[UR14][R6.64+0x4] ;  /* 0x0000040e06134981 */ /* 0x000ee8000c1e1900 */
[----:B------:R-:W2:Y:S04]  /*0ac0*/  @P2 LDG.E R21, desc[UR14][R6.64+0x8] ;  /* 0x0000080e06152981 */ /* 0x000ea8000c1e1900 */
[----:B------:R-:W5:Y:S04]  /*0ad0*/  @P3 LDG.E R20, desc[UR14][R2.64+0xc] ;  /* 0x00000c0e02143981 */ /* 0x000f68000c1e1900 */
[----:B------:R-:W5:Y:S01]  /*0ae0*/  @P3 LDG.E R23, desc[UR14][R6.64+0xc] ;  /* 0x00000c0e06173981 */ /* 0x000f62000c1e1900 */
[----:B------:R-:W-:-:S02]  /*0af0*/  VIADD R17, R17, 0x4 ;  /* 0x0000000411117836 */ /* 0x000fc40000000000 */
[----:B----4-:R-:W-:-:S04]  /*0b00*/  @P1 FFMA R8, R5, R14, R8 ;  /* 0x0000000e05081223 */ /* 0x010fc80000000008 */
[----:B---3--:R-:W-:-:S04]  /*0b10*/  @P4 FFMA R8, R19, R16, R8 ;  /* 0x0000001013084223 */ /* 0x008fc80000000008 */
[----:B--2---:R-:W-:-:S04]  /*0b20*/  @P2 FFMA R8, R21, R18, R8 ;  /* 0x0000001215082223 */ /* 0x004fc80000000008 */
[----:B-----5:R-:W-:-:S07]  /*0b30*/  @P3 FFMA R8, R23, R20, R8 ;  /* 0x0000001417083223 */ /* 0x020fce0000000008 */
.L_x_4:
[----:B------:R-:W-:Y:S05]  /*0b40*/  BRA.U !UP2, `(.L_x_5) ;  /* 0x000000010a847547 */ /* 0x000fea000b800000 */
[----:B------:R-:W-:Y:S01]  /*0b50*/  IMAD.IADD R22, R10, 0x1, R17 ;  /* 0x000000010a167824 */ /* 0x000fe200078e0211 */
[----:B------:R-:W0:Y:S03]  /*0b60*/  LDC.64 R6, c[0x0][0x388] ;  /* 0x0000e200ff067b82 */ /* 0x000e260000000a00 */
[C---:B------:R-:W-:Y:S01]  /*0b70*/  VIADD R2, R22.reuse, 0x1 ;  /* 0x0000000116027836 */ /* 0x040fe20000000000 */
[----:B------:R-:W-:-:S04]  /*0b80*/  ISETP.GE.AND P2, PT, R22, UR9, PT ;  /* 0x0000000916007c0c */ /* 0x000fc8000bf46270 */
[----:B------:R-:W-:Y:S01]  /*0b90*/  ISETP.GE.AND P1, PT, R2, UR9, PT ;  /* 0x0000000902007c0c */ /* 0x000fe2000bf26270 */
[----:B------:R-:W1:Y:S01]  /*0ba0*/  LDC.64 R14, c[0x0][0x380] ;  /* 0x0000e000ff0e7b82 */ /* 0x000e620000000a00 */
[----:B------:R-:W-:Y:S02]  /*0bb0*/  ISETP.GT.AND P2, PT, R22, -0x1, !P2 ;  /* 0xffffffff1600780c */ /* 0x000fe40005744270 */
[----:B------:R-:W-:Y:S02]  /*0bc0*/  ISETP.GT.AND P1, PT, R2, -0x1, !P1 ;  /* 0xffffffff0200780c */ /* 0x000fe40004f24270 */
[----:B------:R-:W-:Y:S02]  /*0bd0*/  PLOP3.LUT P2, PT, P0, P2, PT, 0x80, 0x8 ;  /* 0x000000000008781c */ /* 0x000fe40000745070 */
[----:B------:R-:W-:Y:S01]  /*0be0*/  PLOP3.LUT P1, PT, P0, P1, PT, 0x80, 0x8 ;  /* 0x000000000008781c */ /* 0x000fe20000723070 */
[----:B------:R-:W2:Y:S08]  /*0bf0*/  LDC.64 R2, c[0x0][0x388] ;  /* 0x0000e200ff027b82 */ /* 0x000eb00000000a00 */
[----:B------:R-:W3:Y:S02]  /*0c00*/  LDC.64 R4, c[0x0][0x380] ;  /* 0x0000e000ff047b82 */ /* 0x000ee40000000a00 */
[----:B------:R-:W-:-:S02]  /*0c10*/  @P2 VIADD R23, R17, UR8 ;  /* 0x0000000811172c36 */ /* 0x000fc40008000000 */
[----:B------:R-:W-:Y:S01]  /*0c20*/  @P1 SHF.R.S32.HI R20, RZ, 0x1f, R17 ;  /* 0x0000001fff141819 */ /* 0x000fe20000011411 */
[----:B------:R-:W-:Y:S01]  /*0c30*/  @P2 IMAD.IADD R21, R13, 0x1, R22 ;  /* 0x000000010d152824 */ /* 0x000fe200078e0216 */
[----:B------:R-:W-:Y:S01]  /*0c40*/  @P1 SHF.R.S32.HI R19, RZ, 0x1f, R13 ;  /* 0x0000001fff131819 */ /* 0x000fe2000001140d */
[----:B0-----:R-:W-:Y:S01]  /*0c50*/  @P2 IMAD.WIDE.U32 R6, R23, 0x4, R6 ;  /* 0x0000000417062825 */ /* 0x001fe200078e0006 */
[----:B------:R-:W-:Y:S02]  /*0c60*/  @P1 IADD3 R16, P4, P5, R13, R17, R10 ;  /* 0x000000110d101210 */ /* 0x000fe40007d9e00a */
[----:B------:R-:W-:Y:S01]  /*0c70*/  @P1 IADD3 R18, P3, PT, R17, UR8, RZ ;  /* 0x0000000811121c10 */ /* 0x000fe2000ff7e0ff */
[----:B-1----:R-:W-:Y:S01]  /*0c80*/  @P2 IMAD.WIDE R14, R21, 0x4, R14 ;  /* 0x00000004150e2825 */ /* 0x002fe200078e020e */
[----:B------:R-:W-:Y:S01]  /*0c90*/  @P1 IADD3.X R19, PT, PT, R19, R20, R11, P4, P5 ;  /* 0x0000001413131210 */ /* 0x000fe200027ea40b */
[----:B------:R-:W4:Y:S02]  /*0ca0*/  @P2 LDG.E R7, desc[UR14][R6.64] ;  /* 0x0000000e06072981 */ /* 0x000f24000c1e1900 */
[----:B------:R-:W-:Y:S01]  /*0cb0*/  @P1 IMAD.X R20, RZ, RZ, R20, P3 ;  /* 0x000000ffff141224 */ /* 0x000fe200018e0614 */
[C---:B--2---:R-:W-:Y:S01]  /*0cc0*/  @P1 LEA R2, P3, R18.reuse, R2, 0x2 ;  /* 0x0000000212021211 */ /* 0x044fe200078610ff */
[----:B------:R-:W4:Y:S03]  /*0cd0*/  @P2 LDG.E R15, desc[UR14][R14.64] ;  /* 0x0000000e0e0f2981 */ /* 0x000f26000c1e1900 */
[----:B------:R-:W-:-:S02]  /*0ce0*/  @P1 LEA.HI.X R3, R18, R3, R20, 0x2, P3 ;  /* 0x0000000312031211 */ /* 0x000fc400018f1414 */
[----:B---3--:R-:W-:-:S04]  /*0cf0*/  @P1 LEA R4, P4, R16, R4, 0x2 ;  /* 0x0000000410041211 */ /* 0x008fc800078810ff */
[----:B------:R-:W2:Y:S01]  /*0d00*/  @P1 LDG.E R3, desc[UR14][R2.64+0x4] ;  /* 0x0000040e02031981 */ /* 0x000ea2000c1e1900 */
[----:B------:R-:W-:-:S05]  /*0d10*/  @P1 LEA.HI.X R5, R16, R5, R19, 0x2, P4 ;  /* 0x0000000510051211 */ /* 0x000fca00020f1413 */
[----:B------:R-:W2:Y:S01]  /*0d20*/  @P1 LDG.E R4, desc[UR14][R4.64+0x4] ;  /* 0x0000040e04041981 */ /* 0x000ea2000c1e1900 */
[----:B------:R-:W-:Y:S02]  /*0d30*/  VIADD R17, R17, 0x2 ;  /* 0x0000000211117836 */ /* 0x000fe40000000000 */
[----:B----4-:R-:W-:-:S04]  /*0d40*/  @P2 FFMA R8, R7, R15, R8 ;  /* 0x0000000f07082223 */ /* 0x010fc80000000008 */
[----:B--2---:R-:W-:-:S07]  /*0d50*/  @P1 FFMA R8, R3, R4, R8 ;  /* 0x0000000403081223 */ /* 0x004fce0000000008 */
.L_x_5:
[----:B------:R-:W-:Y:S01]  /*0d60*/  IMAD.IADD R6, R10, 0x1, R17 ;  /* 0x000000010a067824 */ /* 0x000fe200078e0211 */
[----:B------:R-:W-:Y:S04]  /*0d70*/  BSSY.RECONVERGENT B0, `(.L_x_6) ;  /* 0x000000e000007945 */ /* 0x000fe80003800200 */
[----:B------:R-:W-:-:S04]  /*0d80*/  ISETP.GE.AND P1, PT, R6, UR9, PT ;  /* 0x0000000906007c0c */ /* 0x000fc8000bf26270 */
[----:B------:R-:W-:-:S04]  /*0d90*/  ISETP.GT.AND P1, PT, R6, -0x1, !P1 ;  /* 0xffffffff0600780c */ /* 0x000fc80004f24270 */
[----:B------:R-:W-:-:S13]  /*0da0*/  PLOP3.LUT P1, PT, P0, P1, PT, 0x80, 0x8 ;  /* 0x000000000008781c */ /* 0x000fda0000723070 */
[----:B------:R-:W-:Y:S05]  /*0db0*/  @!P1 BRA `(.L_x_7) ;  /* 0x0000000000249947 */ /* 0x000fea0003800000 */
[----:B------:R-:W0:Y:S01]  /*0dc0*/  LDC.64 R2, c[0x0][0x388] ;  /* 0x0000e200ff027b82 */ /* 0x000e220000000a00 */
[----:B------:R-:W-:Y:S02]  /*0dd0*/  VIADD R17, R17, UR8 ;  /* 0x0000000811117c36 */ /* 0x000fe40008000000 */
[----:B------:R-:W-:-:S05]  /*0de0*/  IMAD.IADD R13, R13, 0x1, R6 ;  /* 0x000000010d0d7824 */ /* 0x000fca00078e0206 */
[----:B------:R-:W1:Y:S01]  /*0df0*/  LDC.64 R4, c[0x0][0x380] ;  /* 0x0000e000ff047b82 */ /* 0x000e620000000a00 */
[----:B0-----:R-:W-:-:S06]  /*0e00*/  IMAD.WIDE.U32 R2, R17, 0x4, R2 ;  /* 0x0000000411027825 */ /* 0x001fcc00078e0002 */
[----:B------:R-:W2:Y:S01]  /*0e10*/  LDG.E R3, desc[UR14][R2.64] ;  /* 0x0000000e02037981 */ /* 0x000ea2000c1e1900 */
[----:B-1----:R-:W-:-:S06]  /*0e20*/  IMAD.WIDE R4, R13, 0x4, R4 ;  /* 0x000000040d047825 */ /* 0x002fcc00078e0204 */
[----:B------:R-:W2:Y:S02]  /*0e30*/  LDG.E R4, desc[UR14][R4.64] ;  /* 0x0000000e04047981 */ /* 0x000ea4000c1e1900 */
[----:B--2---:R-:W-:-:S07]  /*0e40*/  FFMA R8, R3, R4, R8 ;  /* 0x0000000403087223 */ /* 0x004fce0000000008 */
.L_x_7:
[----:B------:R-:W-:Y:S05]  /*0e50*/  BSYNC.RECONVERGENT B0 ;  /* 0x0000000000007941 */ /* 0x000fea0003800200 */
.L_x_6:
[----:B------:R-:W-:Y:S05]  /*0e60*/  BRA.U UP0, `(.L_x_8) ;  /* 0xfffffff100c07547 */ /* 0x000fea000b83ffff */
.L_x_1:
[----:B------:R-:W0:Y:S01]  /*0e70*/  LDC.64 R2, c[0x0][0x390] ;  /* 0x0000e400ff027b82 */ /* 0x000e220000000a00 */
[----:B------:R-:W1:Y:S02]  /*0e80*/  LDCU UR5, c[0x0][0x39c] ;  /* 0x00007380ff0577ac */ /* 0x000e640008000800 */
[----:B-1----:R-:W-:-:S04]  /*0e90*/  IMAD R9, R9, UR5, R0 ;  /* 0x0000000509097c24 */ /* 0x002fc8000f8e0200 */
[----:B0-----:R-:W-:-:S05]  /*0ea0*/  IMAD.WIDE R2, R9, 0x4, R2 ;  /* 0x0000000409027825 */ /* 0x001fca00078e0202 */
[----:B------:R-:W-:Y:S01]  /*0eb0*/  STG.E desc[UR14][R2.64], R8 ;  /* 0x0000000802007986 */ /* 0x000fe2000c10190e */
[----:B------:R-:W-:Y:S05]  /*0ec0*/  EXIT ;  /* 0x000000000000794d */ /* 0x000fea0003800000 */
.L_x_9:
        /* <DEDUP_REMOVED lines=11> */
.L_x_11:


//--------------------- .nv.shared._Z10conv_tiledPfS_S_ii --------------------------
	.section	.nv.shared._Z10conv_tiledPfS_S_ii,"aw",@nobits
	.sectionflags	@""
	.align	4
.nv.shared._Z10conv_tiledPfS_S_ii:
	.zero		5120


//--------------------- .nv.shared.reserved.0     --------------------------
	.section	.nv.shared.reserved.0,"aw",@nobits
	.weak		__nv_reservedSMEM_offset_0_alias
	.size		__nv_reservedSMEM_offset_0_alias, 0, 64
	.other		__nv_reservedSMEM_offset_0_alias,@"STO_CUDA_RESERVED_SHARED STV_DEFAULT"
__nv_reservedSMEM_offset_0_alias:
	.zero		0
	.zero		64


//--------------------- .nv.constant0._Z10conv_tiledPfS_S_ii --------------------------
	.section	.nv.constant0._Z10conv_tiledPfS_S_ii,"a",@progbits
	.sectionflags	@""
	.align	4
.nv.constant0._Z10conv_tiledPfS_S_ii:
	.zero		928


//--------------------- .nv.constant0._Z17convolution_basicPfS_S_iii --------------------------
	.section	.nv.constant0._Z17convolution_basicPfS_S_iii,"a",@progbits
	.sectionflags	@""
	.align	4
.nv.constant0._Z17convolution_basicPfS_S_iii:
	.zero		932


//--------------------- SYMBOLS --------------------------

	.type		.nv.reservedSmem.offset0,@object
	.size		.nv.reservedSmem.offset0,0x4
	.type		.nv.reservedSmem.cap,@object
	.size		.nv.reservedSmem.cap,0x4
